	.headerflags	@"EF_CUDA_TEXMODE_UNIFIED EF_CUDA_64BIT_ADDRESS EF_CUDA_SM80 EF_CUDA_VIRTUAL_SM(EF_CUDA_SM80)"
	.elftype	@"ET_EXEC"


//--------------------- .nv.info                  --------------------------
	.section	.nv.info,"",@"SHT_CUDA_INFO"
	.align	4


	//----- nvinfo : EIATTR_REGCOUNT
	.align		4
        /*0000*/ 	.byte	0x04, 0x2f
        /*0002*/ 	.short	(.L_1 - .L_0)
	.align		4
.L_0:
        /*0004*/ 	.word	index@(matmul_kernel_0d1d2d3d4d5d6d7c8d9c10d11c)
        /*0008*/ 	.word	0x0000007e


	//----- nvinfo : EIATTR_MAX_STACK_SIZE
	.align		4
.L_1:
        /*000c*/ 	.byte	0x04, 0x23
        /*000e*/ 	.short	(.L_3 - .L_2)
	.align		4
.L_2:
        /*0010*/ 	.word	index@(matmul_kernel_0d1d2d3d4d5d6d7c8d9c10d11c)
        /*0014*/ 	.word	0x00000000


	//----- nvinfo : EIATTR_MIN_STACK_SIZE
	.align		4
.L_3:
        /*0018*/ 	.byte	0x04, 0x12
        /*001a*/ 	.short	(.L_5 - .L_4)
	.align		4
.L_4:
        /*001c*/ 	.word	index@(matmul_kernel_0d1d2d3d4d5d6d7c8d9c10d11c)
        /*0020*/ 	.word	0x00000000


	//----- nvinfo : EIATTR_FRAME_SIZE
	.align		4
.L_5:
        /*0024*/ 	.byte	0x04, 0x11
        /*0026*/ 	.short	(.L_7 - .L_6)
	.align		4
.L_6:
        /*0028*/ 	.word	index@(matmul_kernel_0d1d2d3d4d5d6d7c8d9c10d11c)
        /*002c*/ 	.word	0x00000000
.L_7:


//--------------------- .nv.info.matmul_kernel_0d1d2d3d4d5d6d7c8d9c10d11c --------------------------
	.section	.nv.info.matmul_kernel_0d1d2d3d4d5d6d7c8d9c10d11c,"",@"SHT_CUDA_INFO"
	.align	4


	//----- nvinfo : EIATTR_CUDA_API_VERSION
	.align		4
        /*0000*/ 	.byte	0x04, 0x37
        /*0002*/ 	.short	(.L_9 - .L_8)
.L_8:
        /*0004*/ 	.word	0x00000079


	//----- nvinfo : EIATTR_SW2861232_WAR
	.align		4
.L_9:
        /*0008*/ 	.byte	0x01, 0x35
	.zero		2


	//----- nvinfo : EIATTR_PARAM_CBANK
	.align		4
        /*000c*/ 	.byte	0x04, 0x0a
        /*000e*/ 	.short	(.L_11 - .L_10)
	.align		4
.L_10:
        /*0010*/ 	.word	index@(.nv.constant0.matmul_kernel_0d1d2d3d4d5d6d7c8d9c10d11c)
        /*0014*/ 	.short	0x0160
        /*0016*/ 	.short	0x0030


	//----- nvinfo : EIATTR_CBANK_PARAM_SIZE
	.align		4
.L_11:
        /*0018*/ 	.byte	0x03, 0x19
        /*001a*/ 	.short	0x0030


	//----- nvinfo : EIATTR_KPARAM_INFO
	.align		4
        /*001c*/ 	.byte	0x04, 0x17
        /*001e*/ 	.short	(.L_13 - .L_12)
.L_12:
        /*0020*/ 	.word	0x00000000
        /*0024*/ 	.short	0x0008
        /*0026*/ 	.short	0x002c
        /*0028*/ 	.byte	0x00, 0xf0, 0x11, 0x00


	//----- nvinfo : EIATTR_KPARAM_INFO
	.align		4
.L_13:
        /*002c*/ 	.byte	0x04, 0x17
        /*002e*/ 	.short	(.L_15 - .L_14)
.L_14:
        /*0030*/ 	.word	0x00000000
        /*0034*/ 	.short	0x0007
        /*0036*/ 	.short	0x0028
        /*0038*/ 	.byte	0x00, 0xf0, 0x11, 0x00


	//----- nvinfo : EIATTR_KPARAM_INFO
	.align		4
.L_15:
        /*003c*/ 	.byte	0x04, 0x17
        /*003e*/ 	.short	(.L_17 - .L_16)
.L_16:
        /*0040*/ 	.word	0x00000000
        /*0044*/ 	.short	0x0006
        /*0046*/ 	.short	0x0024
        /*0048*/ 	.byte	0x00, 0xf0, 0x11, 0x00


	//----- nvinfo : EIATTR_KPARAM_INFO
	.align		4
.L_17:
        /*004c*/ 	.byte	0x04, 0x17
        /*004e*/ 	.short	(.L_19 - .L_18)
.L_18:
        /*0050*/ 	.word	0x00000000
        /*0054*/ 	.short	0x0005
        /*0056*/ 	.short	0x0020
        /*0058*/ 	.byte	0x00, 0xf0, 0x11, 0x00


	//----- nvinfo : EIATTR_KPARAM_INFO
	.align		4
.L_19:
        /*005c*/ 	.byte	0x04, 0x17
        /*005e*/ 	.short	(.L_21 - .L_20)
.L_20:
        /*0060*/ 	.word	0x00000000
        /*0064*/ 	.short	0x0004
        /*0066*/ 	.short	0x001c
        /*0068*/ 	.byte	0x00, 0xf0, 0x11, 0x00


	//----- nvinfo : EIATTR_KPARAM_INFO
	.align		4
.L_21:
        /*006c*/ 	.byte	0x04, 0x17
        /*006e*/ 	.short	(.L_23 - .L_22)
.L_22:
        /*0070*/ 	.word	0x00000000
        /*0074*/ 	.short	0x0003
        /*0076*/ 	.short	0x0018
        /*0078*/ 	.byte	0x00, 0xf0, 0x11, 0x00


	//----- nvinfo : EIATTR_KPARAM_INFO
	.align		4
.L_23:
        /*007c*/ 	.byte	0x04, 0x17
        /*007e*/ 	.short	(.L_25 - .L_24)
.L_24:
        /*0080*/ 	.word	0x00000000
        /*0084*/ 	.short	0x0002
        /*0086*/ 	.short	0x0010
        /*0088*/ 	.byte	0x00, 0xf0, 0x21, 0x00


	//----- nvinfo : EIATTR_KPARAM_INFO
	.align		4
.L_25:
        /*008c*/ 	.byte	0x04, 0x17
        /*008e*/ 	.short	(.L_27 - .L_26)
.L_26:
        /*0090*/ 	.word	0x00000000
        /*0094*/ 	.short	0x0001
        /*0096*/ 	.short	0x0008
        /*0098*/ 	.byte	0x00, 0xf0, 0x21, 0x00


	//----- nvinfo : EIATTR_KPARAM_INFO
	.align		4
.L_27:
        /*009c*/ 	.byte	0x04, 0x17
        /*009e*/ 	.short	(.L_29 - .L_28)
.L_28:
        /*00a0*/ 	.word	0x00000000
        /*00a4*/ 	.short	0x0000
        /*00a6*/ 	.short	0x0000
        /*00a8*/ 	.byte	0x00, 0xf0, 0x21, 0x00


	//----- nvinfo : EIATTR_MAXREG_COUNT
	.align		4
.L_29:
        /*00ac*/ 	.byte	0x03, 0x1b
        /*00ae*/ 	.short	0x00ff


	//----- nvinfo : EIATTR_EXIT_INSTR_OFFSETS
	.align		4
        /*00b0*/ 	.byte	0x04, 0x1c
        /*00b2*/ 	.short	(.L_31 - .L_30)


	//   ....[0]....
.L_30:
        /*00b4*/ 	.word	0x00002660


	//   ....[1]....
        /*00b8*/ 	.word	0x00002690


	//----- nvinfo : EIATTR_MAX_THREADS
	.align		4
.L_31:
        /*00bc*/ 	.byte	0x04, 0x05
        /*00be*/ 	.short	(.L_33 - .L_32)
.L_32:
        /*00c0*/ 	.word	0x00000040
        /*00c4*/ 	.word	0x00000001
        /*00c8*/ 	.word	0x00000001
.L_33:


//--------------------- .nv.constant0.matmul_kernel_0d1d2d3d4d5d6d7c8d9c10d11c --------------------------
	.section	.nv.constant0.matmul_kernel_0d1d2d3d4d5d6d7c8d9c10d11c,"a",@progbits
	.align	4
.nv.constant0.matmul_kernel_0d1d2d3d4d5d6d7c8d9c10d11c:
	.zero		400


//--------------------- .text.matmul_kernel_0d1d2d3d4d5d6d7c8d9c10d11c --------------------------
	.section	.text.matmul_kernel_0d1d2d3d4d5d6d7c8d9c10d11c,"ax",@progbits
	.sectionflags	@"SHF_BARRIERS=1"
	.sectioninfo	@"SHI_REGISTERS=126"
	.align	128
        .global         matmul_kernel_0d1d2d3d4d5d6d7c8d9c10d11c
        .type           matmul_kernel_0d1d2d3d4d5d6d7c8d9c10d11c,@function
        .size           matmul_kernel_0d1d2d3d4d5d6d7c8d9c10d11c,(.L_x_3 - matmul_kernel_0d1d2d3d4d5d6d7c8d9c10d11c)
        .other          matmul_kernel_0d1d2d3d4d5d6d7c8d9c10d11c,@"STO_CUDA_ENTRY STV_DEFAULT"
matmul_kernel_0d1d2d3d4d5d6d7c8d9c10d11c:
.text.matmul_kernel_0d1d2d3d4d5d6d7c8d9c10d11c:
[----:B------:R-:W-:-:S02]  /*0000*/  MOV R1, c[0x0][0x28] ;  /* 0x00000a0000017a02 */ /* 0x000fc40000000f00 */
[----:B------:R-:W-:Y:S01]  /*0010*/  UMOV UR7, 0x1f ;  /* 0x0000001f00077882 */ /* 0x000fe20000000000 */
[----:B------:R-:W1:Y:S01]  /*0020*/  S2R R7, SR_CTAID.X ;  /* 0x0000000000077919 */ /* 0x000e620000002500 */
[----:B------:R-:W-:Y:S01]  /*0030*/  ULDC UR5, c[0x0][0x17c] ;  /* 0x00005f0000057ab9 */ /* 0x000fe20000000800 */
[----:B------:R-:W-:Y:S01]  /*0040*/  IMAD.MOV.U32 R91, RZ, RZ, c[0x0][0x188] ;  /* 0x00006200ff5b7624 */ /* 0x000fe200078e00ff */
[----:B------:R-:W-:Y:S01]  /*0050*/  UIADD3 UR5, UR7, UR5, URZ ;  /* 0x0000000507057290 */ /* 0x000fe2000fffe03f */
[----:B------:R-:W2:Y:S01]  /*0060*/  S2R R82, SR_TID.X ;  /* 0x0000000000527919 */ /* 0x000ea20000002100 */
[----:B------:R-:W-:Y:S01]  /*0070*/  ULDC UR22, c[0x0][0x180] ;  /* 0x0000600000167ab9 */ /* 0x000fe20000000800 */
[----:B------:R-:W-:Y:S01]  /*0080*/  CS2R R22, SRZ ;  /* 0x0000000000167805 */ /* 0x000fe2000001ff00 */
[----:B------:R-:W-:Y:S01]  /*0090*/  USHF.R.S32.HI UR4, URZ, 0x1f, UR5 ;  /* 0x0000001f3f047899 */ /* 0x000fe20008011405 */
[----:B------:R-:W-:Y:S01]  /*00a0*/  CS2R R24, SRZ ;  /* 0x0000000000187805 */ /* 0x000fe2000001ff00 */
[----:B------:R-:W-:Y:S01]  /*00b0*/  UIADD3 UR7, UR7, UR22, URZ ;  /* 0x0000001607077290 */ /* 0x000fe2000fffe03f */
[----:B------:R-:W-:Y:S01]  /*00c0*/  CS2R R26, SRZ ;  /* 0x00000000001a7805 */ /* 0x000fe2000001ff00 */
[----:B------:R-:W-:Y:S01]  /*00d0*/  ULEA.HI UR4, UR4, UR5, URZ, 0x5 ;  /* 0x0000000504047291 */ /* 0x000fe2000f8f283f */
[----:B------:R-:W-:Y:S01]  /*00e0*/  CS2R R28, SRZ ;  /* 0x00000000001c7805 */ /* 0x000fe2000001ff00 */
[----:B------:R-:W-:Y:S01]  /*00f0*/  UISETP.GT.AND UP1, UPT, UR7, 0x1f, UPT ;  /* 0x0000001f0700788c */ /* 0x000fe2000bf24270 */
[----:B------:R-:W-:Y:S01]  /*0100*/  CS2R R30, SRZ ;  /* 0x00000000001e7805 */ /* 0x000fe2000001ff00 */
[----:B------:R-:W-:Y:S01]  /*0110*/  USHF.R.S32.HI UR4, URZ, 0x5, UR4 ;  /* 0x000000053f047899 */ /* 0x000fe20008011404 */
[----:B------:R-:W-:Y:S01]  /*0120*/  CS2R R32, SRZ ;  /* 0x0000000000207805 */ /* 0x000fe2000001ff00 */
[----:B------:R-:W-:Y:S01]  /*0130*/  USEL UR5, URZ, 0x10, !UP1 ;  /* 0x000000103f057887 */ /* 0x000fe2000c800000 */
[----:B------:R-:W-:Y:S01]  /*0140*/  CS2R R34, SRZ ;  /* 0x0000000000227805 */ /* 0x000fe2000001ff00 */
[----:B------:R-:W-:-:S02]  /*0150*/  USHF.L.U32 UR4, UR4, 0x3, URZ ;  /* 0x0000000304047899 */ /* 0x000fc4000800063f */
[----:B------:R-:W-:Y:S02]  /*0160*/  UISETP.GT.AND UP0, UPT, UR7, 0x3f, UPT ;  /* 0x0000003f0700788c */ /* 0x000fe4000bf04270 */
[----:B------:R-:W-:Y:S01]  /*0170*/  UIADD3 UR8, UR22, -0x20, URZ ;  /* 0xffffffe016087890 */ /* 0x000fe2000fffe03f */
[----:B-1----:R-:W-:Y:S01]  /*0180*/  IABS R10, R7 ;  /* 0x00000007000a7213 */ /* 0x002fe20000000000 */
[----:B------:R-:W-:Y:S01]  /*0190*/  IMAD.U32 R0, RZ, RZ, UR4 ;  /* 0x00000004ff007e24 */ /* 0x000fe2000f8e00ff */
[----:B------:R-:W-:Y:S01]  /*01a0*/  UISETP.GT.AND UP1, UPT, UR7, 0x5f, UPT ;  /* 0x0000005f0700788c */ /* 0x000fe2000bf24270 */
[----:B--2---:R-:W-:Y:S01]  /*01b0*/  SHF.R.U32.HI R53, RZ, 0x5, R82 ;  /* 0x00000005ff357819 */ /* 0x004fe20000011652 */
[----:B------:R-:W-:Y:S02]  /*01c0*/  ULDC.64 UR24, c[0x0][0x118] ;  /* 0x0000460000187ab9 */ /* 0x000fe40000000a00 */
[-C--:B------:R-:W-:Y:S01]  /*01d0*/  IABS R3, R0.reuse ;  /* 0x0000000000037213 */ /* 0x080fe20000000000 */
[----:B------:R-:W-:Y:S01]  /*01e0*/  USEL UR9, URZ, 0x10, !UP1 ;  /* 0x000000103f097887 */ /* 0x000fe2000c800000 */
[----:B------:R-:W-:-:S02]  /*01f0*/  IABS R0, R0 ;  /* 0x0000000000007213 */ /* 0x000fc40000000000 */
[----:B------:R-:W1:Y:S01]  /*0200*/  I2F.RP R6, R3 ;  /* 0x0000000300067306 */ /* 0x000e620000209400 */
[----:B------:R-:W-:Y:S02]  /*0210*/  SHF.R.U32.HI R55, RZ, 0x2, R82 ;  /* 0x00000002ff377819 */ /* 0x000fe40000011652 */
[----:B------:R-:W-:Y:S01]  /*0220*/  IMAD.MOV R0, RZ, RZ, -R0 ;  /* 0x000000ffff007224 */ /* 0x000fe200078e0a00 */
[C---:B------:R-:W-:Y:S02]  /*0230*/  LOP3.LUT R87, R82.reuse, 0x3, RZ, 0xc0, !PT ;  /* 0x0000000352577812 */ /* 0x040fe400078ec0ff */
[----:B------:R-:W-:Y:S02]  /*0240*/  SGXT.U32 R55, R55, 0x3 ;  /* 0x000000033737781a */ /* 0x000fe40000000000 */
[----:B------:R-:W-:Y:S01]  /*0250*/  SHF.R.U32.HI R57, RZ, 0x4, R82 ;  /* 0x00000004ff397819 */ /* 0x000fe20000011652 */
[----:B------:R-:W-:Y:S01]  /*0260*/  IMAD.SHL.U32 R86, R87, 0x8, RZ ;  /* 0x0000000857567824 */ /* 0x000fe200078e00ff */
[----:B------:R-:W-:-:S02]  /*0270*/  LOP3.LUT R56, R82, 0xf, RZ, 0xc0, !PT ;  /* 0x0000000f52387812 */ /* 0x000fc400078ec0ff */
[----:B------:R-:W-:-:S03]  /*0280*/  SGXT.U32 R57, R57, 0x1 ;  /* 0x000000013939781a */ /* 0x000fc60000000000 */
[----:B------:R-:W-:Y:S01]  /*0290*/  IMAD.SHL.U32 R83, R56, 0x40, RZ ;  /* 0x0000004038537824 */ /* 0x000fe200078e00ff */
[----:B-1----:R-:W1:Y:S02]  /*02a0*/  MUFU.RCP R4, R6 ;  /* 0x0000000600047308 */ /* 0x002e640000001000 */
[----:B-1----:R-:W-:-:S06]  /*02b0*/  IADD3 R4, R4, 0xffffffe, RZ ;  /* 0x0ffffffe04047810 */ /* 0x002fcc0007ffe0ff */
[----:B------:R-:W1:Y:S02]  /*02c0*/  F2I.FTZ.U32.TRUNC.NTZ R5, R4 ;  /* 0x0000000400057305 */ /* 0x000e64000021f000 */
[----:B-1----:R-:W-:Y:S02]  /*02d0*/  IMAD.MOV R2, RZ, RZ, -R5 ;  /* 0x000000ffff027224 */ /* 0x002fe400078e0a05 */
[----:B------:R-:W-:Y:S02]  /*02e0*/  IMAD.MOV.U32 R4, RZ, RZ, RZ ;  /* 0x000000ffff047224 */ /* 0x000fe400078e00ff */
[----:B------:R-:W-:-:S04]  /*02f0*/  IMAD R2, R2, R3, RZ ;  /* 0x0000000302027224 */ /* 0x000fc800078e02ff */
[----:B------:R-:W-:-:S06]  /*0300*/  IMAD.HI.U32 R5, R5, R2, R4 ;  /* 0x0000000205057227 */ /* 0x000fcc00078e0004 */
[----:B------:R-:W-:-:S04]  /*0310*/  IMAD.HI.U32 R8, R5, R10, RZ ;  /* 0x0000000a05087227 */ /* 0x000fc800078e00ff */
[----:B------:R-:W-:-:S05]  /*0320*/  IMAD R0, R8, R0, R10 ;  /* 0x0000000008007224 */ /* 0x000fca00078e020a */
[----:B------:R-:W-:-:S13]  /*0330*/  ISETP.GT.U32.AND P1, PT, R3, R0, PT ;  /* 0x000000000300720c */ /* 0x000fda0003f24070 */
[----:B------:R-:W-:Y:S01]  /*0340*/  @!P1 IMAD.IADD R0, R0, 0x1, -R3 ;  /* 0x0000000100009824 */ /* 0x000fe200078e0a03 */
[----:B------:R-:W-:Y:S02]  /*0350*/  @!P1 IADD3 R8, R8, 0x1, RZ ;  /* 0x0000000108089810 */ /* 0x000fe40007ffe0ff */
[----:B------:R-:W-:Y:S02]  /*0360*/  ISETP.NE.AND P1, PT, RZ, UR4, PT ;  /* 0x00000004ff007c0c */ /* 0x000fe4000bf25270 */
[----:B------:R-:W-:Y:S02]  /*0370*/  ISETP.GE.U32.AND P2, PT, R0, R3, PT ;  /* 0x000000030000720c */ /* 0x000fe40003f46070 */
[----:B------:R-:W-:-:S04]  /*0380*/  LOP3.LUT R0, R7, UR4, RZ, 0x3c, !PT ;  /* 0x0000000407007c12 */ /* 0x000fc8000f8e3cff */
[----:B------:R-:W-:Y:S01]  /*0390*/  ISETP.GE.AND P0, PT, R0, RZ, PT ;  /* 0x000000ff0000720c */ /* 0x000fe20003f06270 */
[----:B------:R-:W-:-:S05]  /*03a0*/  IMAD.MOV.U32 R0, RZ, RZ, c[0x0][0x178] ;  /* 0x00005e00ff007624 */ /* 0x000fca00078e00ff */
[----:B------:R-:W-:Y:S02]  /*03b0*/  IADD3 R3, R0, 0x3f, RZ ;  /* 0x0000003f00037810 */ /* 0x000fe40007ffe0ff */
[----:B------:R-:W-:Y:S02]  /*03c0*/  @P2 IADD3 R8, R8, 0x1, RZ ;  /* 0x0000000108082810 */ /* 0x000fe40007ffe0ff */
[----:B------:R-:W-:Y:S02]  /*03d0*/  SHF.R.S32.HI R2, RZ, 0x1f, R3 ;  /* 0x0000001fff027819 */ /* 0x000fe40000011403 */
[----:B------:R-:W-:Y:S01]  /*03e0*/  IABS R0, c[0x0][0x178] ;  /* 0x00005e0000007a13 */ /* 0x000fe20000000000 */
[----:B------:R-:W-:Y:S01]  /*03f0*/  @!P0 IMAD.MOV R8, RZ, RZ, -R8 ;  /* 0x000000ffff088224 */ /* 0x000fe200078e0a08 */
[----:B------:R-:W-:Y:S02]  /*0400*/  @!P1 LOP3.LUT R8, RZ, UR4, RZ, 0x33, !PT ;  /* 0x00000004ff089c12 */ /* 0x000fe4000f8e33ff */
[----:B------:R-:W-:-:S03]  /*0410*/  LEA.HI R2, R2, R3, RZ, 0x6 ;  /* 0x0000000302027211 */ /* 0x000fc600078f30ff */
[----:B------:R-:W-:Y:S02]  /*0420*/  IMAD.SHL.U32 R3, R8, 0x8, RZ ;  /* 0x0000000808037824 */ /* 0x000fe400078e00ff */
[----:B------:R-:W-:-:S03]  /*0430*/  IMAD.MOV R8, RZ, RZ, -R8 ;  /* 0x000000ffff087224 */ /* 0x000fc600078e0a08 */
[----:B------:R-:W-:Y:S01]  /*0440*/  LEA.HI.SX32 R2, R2, -R3, 0x1a ;  /* 0x8000000302027211 */ /* 0x000fe200078fd2ff */
[----:B------:R-:W-:Y:S01]  /*0450*/  IMAD R13, R8, UR4, R7 ;  /* 0x00000004080d7c24 */ /* 0x000fe2000f8e0207 */
[----:B------:R-:W-:Y:S02]  /*0460*/  USEL UR4, URZ, 0x10, !UP0 ;  /* 0x000000103f047887 */ /* 0x000fe4000c000000 */
[----:B------:R-:W-:Y:S01]  /*0470*/  IMNMX R2, R2, 0x8, PT ;  /* 0x0000000802027817 */ /* 0x000fe20003800200 */
[----:B------:R-:W-:-:S03]  /*0480*/  UISETP.GT.AND UP0, UPT, UR7, 0x7f, UPT ;  /* 0x0000007f0700788c */ /* 0x000fc6000bf04270 */
[-C--:B------:R-:W-:Y:S01]  /*0490*/  IABS R6, R2.reuse ;  /* 0x0000000200067213 */ /* 0x080fe20000000000 */
[----:B------:R-:W-:Y:S01]  /*04a0*/  USEL UR6, URZ, 0x10, !UP0 ;  /* 0x000000103f067887 */ /* 0x000fe2000c000000 */
[----:B------:R-:W-:Y:S01]  /*04b0*/  IABS R11, R2 ;  /* 0x00000002000b7213 */ /* 0x000fe20000000000 */
[----:B------:R-:W-:Y:S01]  /*04c0*/  UISETP.GE.AND UP0, UPT, UR7, 0x20, UPT ;  /* 0x000000200700788c */ /* 0x000fe2000bf06270 */
[----:B------:R-:W1:Y:S01]  /*04d0*/  I2F.RP R9, R6 ;  /* 0x0000000600097306 */ /* 0x000e620000209400 */
[----:B------:R-:W-:Y:S02]  /*04e0*/  ISETP.NE.AND P3, PT, R2, RZ, PT ;  /* 0x000000ff0200720c */ /* 0x000fe40003f65270 */
[----:B------:R-:W-:-:S05]  /*04f0*/  IMAD.MOV R11, RZ, RZ, -R11 ;  /* 0x000000ffff0b7224 */ /* 0x000fca00078e0a0b */
[----:B-1----:R-:W1:Y:S08]  /*0500*/  MUFU.RCP R4, R9 ;  /* 0x0000000900047308 */ /* 0x002e700000001000 */
[----:B------:R-:W2:Y:S01]  /*0510*/  I2F.RP R9, R0 ;  /* 0x0000000000097306 */ /* 0x000ea20000209400 */
[----:B-1----:R-:W-:-:S07]  /*0520*/  IADD3 R4, R4, 0xffffffe, RZ ;  /* 0x0ffffffe04047810 */ /* 0x002fce0007ffe0ff */
[----:B------:R-:W1:Y:S08]  /*0530*/  F2I.FTZ.U32.TRUNC.NTZ R5, R4 ;  /* 0x0000000400057305 */ /* 0x000e70000021f000 */
[----:B--2---:R-:W2:Y:S01]  /*0540*/  MUFU.RCP R8, R9 ;  /* 0x0000000900087308 */ /* 0x004ea20000001000 */
[----:B-1----:R-:W-:Y:S02]  /*0550*/  IMAD.MOV R69, RZ, RZ, -R5 ;  /* 0x000000ffff457224 */ /* 0x002fe400078e0a05 */
[----:B------:R-:W-:-:S02]  /*0560*/  IMAD.MOV.U32 R4, RZ, RZ, RZ ;  /* 0x000000ffff047224 */ /* 0x000fc400078e00ff */
[----:B------:R-:W-:-:S04]  /*0570*/  IMAD R69, R69, R6, RZ ;  /* 0x0000000645457224 */ /* 0x000fc800078e02ff */
[----:B------:R-:W-:Y:S01]  /*0580*/  IMAD.HI.U32 R69, R5, R69, R4 ;  /* 0x0000004505457227 */ /* 0x000fe200078e0004 */
[----:B------:R-:W-:Y:S02]  /*0590*/  IABS R5, c[0x0][0x17c] ;  /* 0x00005f0000057a13 */ /* 0x000fe40000000000 */
[----:B--2---:R-:W-:Y:S02]  /*05a0*/  IADD3 R8, R8, 0xffffffe, RZ ;  /* 0x0ffffffe08087810 */ /* 0x004fe40007ffe0ff */
[----:B------:R-:W1:Y:S01]  /*05b0*/  I2F.RP R4, R5 ;  /* 0x0000000500047306 */ /* 0x000e620000209400 */
[----:B------:R-:W-:-:S04]  /*05c0*/  IMAD.HI.U32 R15, R69, R10, RZ ;  /* 0x0000000a450f7227 */ /* 0x000fc800078e00ff */
[----:B------:R-:W-:Y:S01]  /*05d0*/  IMAD R15, R15, R11, R10 ;  /* 0x0000000b0f0f7224 */ /* 0x000fe200078e020a */
[----:B------:R-:W-:Y:S02]  /*05e0*/  IABS R10, R13 ;  /* 0x0000000d000a7213 */ /* 0x000fe40000000000 */
[----:B------:R2:W-:Y:S02]  /*05f0*/  F2I.FTZ.U32.TRUNC.NTZ R9, R8 ;  /* 0x0000000800097305 */ /* 0x0005e4000021f000 */
[----:B------:R-:W-:Y:S01]  /*0600*/  ISETP.GT.U32.AND P0, PT, R6, R15, PT ;  /* 0x0000000f0600720c */ /* 0x000fe20003f04070 */
[----:B------:R-:W-:-:S04]  /*0610*/  IMAD.HI.U32 R69, R69, R10, RZ ;  /* 0x0000000a45457227 */ /* 0x000fc800078e00ff */
[----:B------:R-:W-:Y:S01]  /*0620*/  IMAD R11, R69, R11, R10 ;  /* 0x0000000b450b7224 */ /* 0x000fe200078e020a */
[----:B-1----:R-:W1:Y:S04]  /*0630*/  MUFU.RCP R4, R4 ;  /* 0x0000000400047308 */ /* 0x002e680000001000 */
[----:B------:R-:W-:-:S03]  /*0640*/  ISETP.GT.U32.AND P1, PT, R6, R11, PT ;  /* 0x0000000b0600720c */ /* 0x000fc60003f24070 */
[----:B------:R-:W-:Y:S01]  /*0650*/  @!P0 IMAD.IADD R15, R15, 0x1, -R6 ;  /* 0x000000010f0f8824 */ /* 0x000fe200078e0a06 */
[----:B------:R-:W-:Y:S01]  /*0660*/  ISETP.GE.AND P0, PT, R7, RZ, PT ;  /* 0x000000ff0700720c */ /* 0x000fe20003f06270 */
[----:B--2---:R-:W-:-:S03]  /*0670*/  IMAD.MOV.U32 R8, RZ, RZ, RZ ;  /* 0x000000ffff087224 */ /* 0x004fc600078e00ff */
[----:B------:R-:W-:Y:S02]  /*0680*/  ISETP.GT.U32.AND P2, PT, R6, R15, PT ;  /* 0x0000000f0600720c */ /* 0x000fe40003f44070 */
[----:B-1----:R-:W-:-:S03]  /*0690*/  IADD3 R7, R4, 0xffffffe, RZ ;  /* 0x0ffffffe04077810 */ /* 0x002fc60007ffe0ff */
[----:B------:R-:W-:Y:S01]  /*06a0*/  @!P1 IMAD.IADD R11, R11, 0x1, -R6 ;  /* 0x000000010b0b9824 */ /* 0x000fe200078e0a06 */
[-C--:B------:R-:W-:Y:S02]  /*06b0*/  LOP3.LUT R4, RZ, R2.reuse, RZ, 0x33, !PT ;  /* 0x00000002ff047212 */ /* 0x080fe400078e33ff */
[----:B------:R-:W-:Y:S01]  /*06c0*/  LOP3.LUT R2, R13, R2, RZ, 0x3c, !PT ;  /* 0x000000020d027212 */ /* 0x000fe200078e3cff */
[----:B------:R-:W1:Y:S01]  /*06d0*/  F2I.FTZ.U32.TRUNC.NTZ R7, R7 ;  /* 0x0000000700077305 */ /* 0x000e62000021f000 */
[----:B------:R-:W-:-:S03]  /*06e0*/  @!P1 IADD3 R69, R69, 0x1, RZ ;  /* 0x0000000145459810 */ /* 0x000fc60007ffe0ff */
[----:B------:R-:W-:Y:S01]  /*06f0*/  @!P2 IMAD.IADD R15, R15, 0x1, -R6 ;  /* 0x000000010f0fa824 */ /* 0x000fe200078e0a06 */
[----:B------:R-:W-:-:S03]  /*0700*/  ISETP.GE.U32.AND P2, PT, R11, R6, PT ;  /* 0x000000060b00720c */ /* 0x000fc60003f46070 */
[----:B------:R-:W-:Y:S01]  /*0710*/  @!P0 IMAD.MOV R15, RZ, RZ, -R15 ;  /* 0x000000ffff0f8224 */ /* 0x000fe200078e0a0f */
[----:B------:R-:W-:Y:S01]  /*0720*/  ISETP.GE.AND P0, PT, R2, RZ, PT ;  /* 0x000000ff0200720c */ /* 0x000fe20003f06270 */
[----:B------:R-:W-:-:S03]  /*0730*/  IMAD.SHL.U32 R2, R53, 0x8, RZ ;  /* 0x0000000835027824 */ /* 0x000fc600078e00ff */
[----:B------:R-:W-:Y:S01]  /*0740*/  SEL R6, R4, R15, !P3 ;  /* 0x0000000f04067207 */ /* 0x000fe20005800000 */
[--C-:B------:R-:W-:Y:S01]  /*0750*/  IMAD.MOV R15, RZ, RZ, -R9.reuse ;  /* 0x000000ffff0f7224 */ /* 0x100fe200078e0a09 */
[C-C-:B------:R-:W-:Y:S02]  /*0760*/  LOP3.LUT R89, R55.reuse, 0x38, R2.reuse, 0xf8, !PT ;  /* 0x0000003837597812 */ /* 0x140fe400078ef802 */
[----:B------:R-:W-:Y:S01]  /*0770*/  LOP3.LUT R85, R55, 0x18, R2, 0xf8, !PT ;  /* 0x0000001837557812 */ /* 0x000fe200078ef802 */
[----:B------:R-:W-:Y:S01]  /*0780*/  IMAD R15, R15, R0, RZ ;  /* 0x000000000f0f7224 */ /* 0x000fe200078e02ff */
[----:B------:R-:W-:Y:S01]  /*0790*/  @P2 IADD3 R69, R69, 0x1, RZ ;  /* 0x0000000145452810 */ /* 0x000fe20007ffe0ff */
[----:B------:R-:W-:Y:S01]  /*07a0*/  IMAD.IADD R3, R3, 0x1, R6 ;  /* 0x0000000103037824 */ /* 0x000fe200078e0206 */
[----:B------:R-:W-:Y:S01]  /*07b0*/  IADD3 R84, R85, 0x10, RZ ;  /* 0x0000001055547810 */ /* 0x000fe20007ffe0ff */
[----:B------:R-:W-:-:S04]  /*07c0*/  IMAD.HI.U32 R15, R9, R15, R8 ;  /* 0x0000000f090f7227 */ /* 0x000fc800078e0008 */
[----:B------:R-:W-:Y:S02]  /*07d0*/  IMAD.SHL.U32 R8, R3, 0x40, RZ ;  /* 0x0000004003087824 */ /* 0x000fe400078e00ff */
[----:B-1----:R-:W-:Y:S02]  /*07e0*/  IMAD.MOV R6, RZ, RZ, -R7 ;  /* 0x000000ffff067224 */ /* 0x002fe400078e0a07 */
[----:B------:R-:W-:Y:S01]  /*07f0*/  @!P0 IMAD.MOV R69, RZ, RZ, -R69 ;  /* 0x000000ffff458224 */ /* 0x000fe200078e0a45 */
[----:B------:R-:W-:Y:S01]  /*0800*/  LOP3.LUT R73, R8, R89, RZ, 0xfc, !PT ;  /* 0x0000005908497212 */ /* 0x000fe200078efcff */
[----:B------:R-:W-:Y:S02]  /*0810*/  IMAD R13, R6, R5, RZ ;  /* 0x00000005060d7224 */ /* 0x000fe400078e02ff */
[----:B------:R-:W-:Y:S01]  /*0820*/  IMAD.MOV.U32 R6, RZ, RZ, RZ ;  /* 0x000000ffff067224 */ /* 0x000fe200078e00ff */
[C---:B------:R-:W-:Y:S01]  /*0830*/  IADD3 R72, R73.reuse, 0x10, RZ ;  /* 0x0000001049487810 */ /* 0x040fe20007ffe0ff */
[----:B------:R-:W-:Y:S01]  /*0840*/  IMAD.U32 R2, RZ, RZ, UR4 ;  /* 0x00000004ff027e24 */ /* 0x000fe2000f8e00ff */
[----:B------:R-:W-:Y:S01]  /*0850*/  IADD3 R71, R73, 0x20, RZ ;  /* 0x0000002049477810 */ /* 0x000fe20007ffe0ff */
[----:B------:R-:W-:Y:S01]  /*0860*/  IMAD.HI.U32 R13, R7, R13, R6 ;  /* 0x0000000d070d7227 */ /* 0x000fe200078e0006 */
[----:B------:R-:W-:Y:S01]  /*0870*/  IABS R10, R73 ;  /* 0x00000049000a7213 */ /* 0x000fe20000000000 */
[----:B------:R-:W-:Y:S01]  /*0880*/  UIADD3 UR4, UR22, -0x60, URZ ;  /* 0xffffffa016047890 */ /* 0x000fe2000fffe03f */
[----:B------:R-:W-:-:S02]  /*0890*/  IADD3 R70, R73, 0x30, RZ ;  /* 0x0000003049467810 */ /* 0x000fc40007ffe0ff */
[----:B------:R-:W-:Y:S01]  /*08a0*/  IABS R8, R72 ;  /* 0x0000004800087213 */ /* 0x000fe20000000000 */
[C---:B------:R-:W-:Y:S01]  /*08b0*/  IMAD.HI.U32 R9, R15.reuse, R10, RZ ;  /* 0x0000000a0f097227 */ /* 0x040fe200078e00ff */
[----:B------:R-:W-:Y:S02]  /*08c0*/  SEL R69, R4, R69, !P3 ;  /* 0x0000004504457207 */ /* 0x000fe40005800000 */
[----:B------:R-:W-:Y:S01]  /*08d0*/  IABS R4, R71 ;  /* 0x0000004700047213 */ /* 0x000fe20000000000 */
[----:B------:R-:W-:Y:S01]  /*08e0*/  IMAD.HI.U32 R7, R15, R8, RZ ;  /* 0x000000080f077227 */ /* 0x000fe200078e00ff */
[----:B------:R-:W-:-:S03]  /*08f0*/  IABS R3, R70 ;  /* 0x0000004600037213 */ /* 0x000fc60000000000 */
[----:B------:R-:W-:Y:S02]  /*0900*/  IMAD R69, R69, 0x20, R86 ;  /* 0x0000002045457824 */ /* 0x000fe400078e0256 */
[----:B------:R-:W-:-:S03]  /*0910*/  IMAD.HI.U32 R11, R15, R4, RZ ;  /* 0x000000040f0b7227 */ /* 0x000fc600078e00ff */
[----:B------:R-:W-:Y:S01]  /*0920*/  IABS R88, R69 ;  /* 0x0000004500587213 */ /* 0x000fe20000000000 */
[----:B------:R-:W-:Y:S02]  /*0930*/  IMAD.MOV R9, RZ, RZ, -R9 ;  /* 0x000000ffff097224 */ /* 0x000fe400078e0a09 */
[----:B------:R-:W-:Y:S02]  /*0940*/  IMAD.MOV R7, RZ, RZ, -R7 ;  /* 0x000000ffff077224 */ /* 0x000fe400078e0a07 */
[----:B------:R-:W-:-:S04]  /*0950*/  IMAD.HI.U32 R6, R15, R3, RZ ;  /* 0x000000030f067227 */ /* 0x000fc800078e00ff */
[----:B------:R-:W-:Y:S02]  /*0960*/  IMAD.MOV R11, RZ, RZ, -R11 ;  /* 0x000000ffff0b7224 */ /* 0x000fe400078e0a0b */
[C---:B------:R-:W-:Y:S02]  /*0970*/  IMAD R9, R0.reuse, R9, R10 ;  /* 0x0000000900097224 */ /* 0x040fe400078e020a */
[C---:B------:R-:W-:Y:S02]  /*0980*/  IMAD R7, R0.reuse, R7, R8 ;  /* 0x0000000700077224 */ /* 0x040fe400078e0208 */
[----:B------:R-:W-:Y:S01]  /*0990*/  IMAD.MOV R6, RZ, RZ, -R6 ;  /* 0x000000ffff067224 */ /* 0x000fe200078e0a06 */
[C---:B------:R-:W-:Y:S01]  /*09a0*/  ISETP.GT.U32.AND P3, PT, R0.reuse, R9, PT ;  /* 0x000000090000720c */ /* 0x040fe20003f64070 */
[C---:B------:R-:W-:Y:S01]  /*09b0*/  IMAD R11, R0.reuse, R11, R4 ;  /* 0x0000000b000b7224 */ /* 0x040fe200078e0204 */
[----:B------:R-:W-:Y:S01]  /*09c0*/  ISETP.GT.U32.AND P2, PT, R0, R7, PT ;  /* 0x000000070000720c */ /* 0x000fe20003f44070 */
[----:B------:R-:W-:-:S03]  /*09d0*/  IMAD.HI.U32 R4, R13, R88, RZ ;  /* 0x000000580d047227 */ /* 0x000fc600078e00ff */
[C---:B------:R-:W-:Y:S01]  /*09e0*/  ISETP.GT.U32.AND P1, PT, R0.reuse, R11, PT ;  /* 0x0000000b0000720c */ /* 0x040fe20003f24070 */
[C---:B------:R-:W-:Y:S02]  /*09f0*/  IMAD R13, R0.reuse, R6, R3 ;  /* 0x00000006000d7224 */ /* 0x040fe400078e0203 */
[----:B------:R-:W-:Y:S02]  /*0a00*/  IMAD.MOV R4, RZ, RZ, -R4 ;  /* 0x000000ffff047224 */ /* 0x000fe400078e0a04 */
[----:B------:R-:W-:Y:S01]  /*0a10*/  IMAD.U32 R3, RZ, RZ, UR5 ;  /* 0x00000005ff037e24 */ /* 0x000fe2000f8e00ff */
[C---:B------:R-:W-:Y:S01]  /*0a20*/  ISETP.GT.U32.AND P0, PT, R0.reuse, R13, PT ;  /* 0x0000000d0000720c */ /* 0x040fe20003f04070 */
[----:B------:R-:W-:Y:S01]  /*0a30*/  IMAD R88, R5, R4, R88 ;  /* 0x0000000405587224 */ /* 0x000fe200078e0258 */
[----:B------:R-:W-:Y:S01]  /*0a40*/  UIADD3 UR5, UR22, -0x40, URZ ;  /* 0xffffffc016057890 */ /* 0x000fe2000fffe03f */
[--C-:B------:R-:W-:Y:S02]  /*0a50*/  @!P3 IMAD.IADD R9, R9, 0x1, -R0.reuse ;  /* 0x000000010909b824 */ /* 0x100fe400078e0a00 */
[--C-:B------:R-:W-:Y:S01]  /*0a60*/  @!P2 IMAD.IADD R7, R7, 0x1, -R0.reuse ;  /* 0x000000010707a824 */ /* 0x100fe200078e0a00 */
[----:B------:R-:W-:Y:S01]  /*0a70*/  ISETP.GT.U32.AND P3, PT, R5, R88, PT ;  /* 0x000000580500720c */ /* 0x000fe20003f64070 */
[----:B------:R-:W-:Y:S01]  /*0a80*/  @!P1 IMAD.IADD R11, R11, 0x1, -R0 ;  /* 0x000000010b0b9824 */ /* 0x000fe200078e0a00 */
[----:B------:R-:W-:-:S02]  /*0a90*/  ISETP.GT.U32.AND P6, PT, R0, R9, PT ;  /* 0x000000090000720c */ /* 0x000fc40003fc4070 */
[C---:B------:R-:W-:Y:S02]  /*0aa0*/  ISETP.GT.U32.AND P2, PT, R0.reuse, R7, PT ;  /* 0x000000070000720c */ /* 0x040fe40003f44070 */
[----:B------:R-:W-:Y:S01]  /*0ab0*/  ISETP.GT.U32.AND P5, PT, R0, R11, PT ;  /* 0x0000000b0000720c */ /* 0x000fe20003fa4070 */
[--C-:B------:R-:W-:Y:S01]  /*0ac0*/  @!P0 IMAD.IADD R13, R13, 0x1, -R0.reuse ;  /* 0x000000010d0d8824 */ /* 0x100fe200078e0a00 */
[C---:B------:R-:W-:Y:S02]  /*0ad0*/  ISETP.GE.AND P1, PT, R86.reuse, c[0x0][0x180], PT ;  /* 0x0000600056007a0c */ /* 0x040fe40003f26270 */
[----:B------:R-:W-:Y:S02]  /*0ae0*/  ISETP.GE.AND P0, PT, R86, UR8, PT ;  /* 0x0000000856007c0c */ /* 0x000fe4000bf06270 */
[----:B------:R-:W-:Y:S01]  /*0af0*/  ISETP.GT.U32.AND P4, PT, R0, R13, PT ;  /* 0x0000000d0000720c */ /* 0x000fe20003f84070 */
[----:B------:R-:W-:Y:S01]  /*0b00*/  @!P3 IMAD.IADD R88, R88, 0x1, -R5 ;  /* 0x000000015858b824 */ /* 0x000fe200078e0a05 */
[----:B------:R-:W-:Y:S01]  /*0b10*/  SEL R4, R3, RZ, !P1 ;  /* 0x000000ff03047207 */ /* 0x000fe20004800000 */
[--C-:B------:R-:W-:Y:S01]  /*0b20*/  @!P6 IMAD.IADD R9, R9, 0x1, -R0.reuse ;  /* 0x000000010909e824 */ /* 0x100fe200078e0a00 */
[----:B------:R-:W-:Y:S01]  /*0b30*/  ISETP.GE.AND P3, PT, R85, c[0x0][0x180], PT ;  /* 0x0000600055007a0c */ /* 0x000fe20003f66270 */
[--C-:B------:R-:W-:Y:S01]  /*0b40*/  @!P2 IMAD.IADD R7, R7, 0x1, -R0.reuse ;  /* 0x000000010707a824 */ /* 0x100fe200078e0a00 */
[----:B------:R-:W-:Y:S01]  /*0b50*/  ISETP.GT.U32.AND P2, PT, R5, R88, PT ;  /* 0x000000580500720c */ /* 0x000fe20003f44070 */
[----:B------:R-:W-:Y:S01]  /*0b60*/  @!P5 IMAD.IADD R11, R11, 0x1, -R0 ;  /* 0x000000010b0bd824 */ /* 0x000fe200078e0a00 */
[----:B------:R-:W-:-:S02]  /*0b70*/  ISETP.NE.U32.AND P6, PT, R4, RZ, PT ;  /* 0x000000ff0400720c */ /* 0x000fc40003fc5070 */
[----:B------:R-:W-:Y:S01]  /*0b80*/  ISETP.GE.AND P1, PT, R73, RZ, PT ;  /* 0x000000ff4900720c */ /* 0x000fe20003f26270 */
[----:B------:R-:W-:Y:S01]  /*0b90*/  IMAD.MOV.U32 R15, RZ, RZ, R11 ;  /* 0x000000ffff0f7224 */ /* 0x000fe200078e000b */
[----:B------:R-:W-:Y:S01]  /*0ba0*/  ISETP.GE.AND P5, PT, R72, RZ, PT ;  /* 0x000000ff4800720c */ /* 0x000fe20003fa6270 */
[----:B------:R-:W-:Y:S01]  /*0bb0*/  @!P4 IMAD.IADD R13, R13, 0x1, -R0 ;  /* 0x000000010d0dc824 */ /* 0x000fe200078e0a00 */
[----:B------:R-:W-:Y:S02]  /*0bc0*/  SEL R4, R3, RZ, !P3 ;  /* 0x000000ff03047207 */ /* 0x000fe40005800000 */
[----:B------:R-:W-:Y:S02]  /*0bd0*/  SEL R0, R2, RZ, !P0 ;  /* 0x000000ff02007207 */ /* 0x000fe40004000000 */
[----:B------:R-:W-:Y:S01]  /*0be0*/  ISETP.GE.AND P0, PT, R70, RZ, PT ;  /* 0x000000ff4600720c */ /* 0x000fe20003f06270 */
[----:B------:R-:W-:Y:S01]  /*0bf0*/  @!P2 IMAD.IADD R88, R88, 0x1, -R5 ;  /* 0x000000015858a824 */ /* 0x000fe200078e0a05 */
[----:B------:R-:W-:Y:S01]  /*0c00*/  ISETP.GE.AND P3, PT, R71, RZ, PT ;  /* 0x000000ff4700720c */ /* 0x000fe20003f66270 */
[----:B------:R-:W-:Y:S01]  /*0c10*/  IMAD.MOV.U32 R5, RZ, RZ, R13 ;  /* 0x000000ffff057224 */ /* 0x000fe200078e000d */
[----:B------:R-:W-:Y:S01]  /*0c20*/  ISETP.NE.U32.AND P4, PT, R0, RZ, PT ;  /* 0x000000ff0000720c */ /* 0x000fe20003f85070 */
[----:B------:R-:W-:Y:S01]  /*0c30*/  @!P1 IMAD.MOV R9, RZ, RZ, -R9 ;  /* 0x000000ffff099224 */ /* 0x000fe200078e0a09 */
[----:B------:R-:W-:Y:S01]  /*0c40*/  ISETP.GE.AND P2, PT, R69, RZ, PT ;  /* 0x000000ff4500720c */ /* 0x000fe20003f46270 */
[----:B------:R-:W-:Y:S01]  /*0c50*/  @!P5 IMAD.MOV R7, RZ, RZ, -R7 ;  /* 0x000000ffff07d224 */ /* 0x000fe200078e0a07 */
[----:B------:R-:W-:-:S02]  /*0c60*/  ISETP.NE.AND P5, PT, RZ, c[0x0][0x178], PT ;  /* 0x00005e00ff007a0c */ /* 0x000fc40003fa5270 */
[----:B------:R-:W-:Y:S02]  /*0c70*/  LOP3.LUT R0, RZ, c[0x0][0x178], RZ, 0x33, !PT ;  /* 0x00005e00ff007a12 */ /* 0x000fe400078e33ff */
[----:B------:R-:W-:Y:S01]  /*0c80*/  ISETP.NE.U32.AND P1, PT, R4, RZ, PT ;  /* 0x000000ff0400720c */ /* 0x000fe20003f25070 */
[----:B------:R-:W-:Y:S01]  /*0c90*/  @!P0 IMAD.MOV R5, RZ, RZ, -R5 ;  /* 0x000000ffff058224 */ /* 0x000fe200078e0a05 */
[C---:B------:R-:W-:Y:S01]  /*0ca0*/  SEL R13, R0.reuse, R9, !P5 ;  /* 0x00000009000d7207 */ /* 0x040fe20006800000 */
[----:B------:R-:W-:Y:S01]  /*0cb0*/  @!P3 IMAD.MOV R15, RZ, RZ, -R15 ;  /* 0x000000ffff0fb224 */ /* 0x000fe200078e0a0f */
[C---:B------:R-:W-:Y:S01]  /*0cc0*/  SEL R11, R0.reuse, R7, !P5 ;  /* 0x00000007000b7207 */ /* 0x040fe20006800000 */
[----:B------:R-:W-:Y:S01]  /*0cd0*/  IMAD.U32 R4, RZ, RZ, UR9 ;  /* 0x00000009ff047e24 */ /* 0x000fe2000f8e00ff */
[C---:B------:R-:W-:Y:S01]  /*0ce0*/  SEL R5, R0.reuse, R5, !P5 ;  /* 0x0000000500057207 */ /* 0x040fe20006800000 */
[----:B------:R-:W-:Y:S01]  /*0cf0*/  @!P2 IMAD.MOV R88, RZ, RZ, -R88 ;  /* 0x000000ffff58a224 */ /* 0x000fe200078e0a58 */
[----:B------:R-:W-:Y:S01]  /*0d00*/  SEL R9, R0, R15, !P5 ;  /* 0x0000000f00097207 */ /* 0x000fe20006800000 */
[----:B------:R-:W-:Y:S01]  /*0d10*/  IMAD.SHL.U32 R15, R82, 0x8, RZ ;  /* 0x00000008520f7824 */ /* 0x000fe200078e00ff */
[----:B------:R-:W-:Y:S01]  /*0d20*/  ISETP.NE.AND P0, PT, RZ, c[0x0][0x17c], PT ;  /* 0x00005f00ff007a0c */ /* 0x000fe20003f05270 */
[----:B------:R-:W-:Y:S01]  /*0d30*/  IMAD.U32 R0, RZ, RZ, UR6 ;  /* 0x00000006ff007e24 */ /* 0x000fe2000f8e00ff */
[----:B------:R-:W-:Y:S01]  /*0d40*/  ISETP.GE.AND P5, PT, R85, UR8, PT ;  /* 0x0000000855007c0c */ /* 0x000fe2000bfa6270 */
[--C-:B------:R-:W-:Y:S01]  /*0d50*/  IMAD R74, R13, c[0x0][0x184], R86.reuse ;  /* 0x000061000d4a7a24 */ /* 0x100fe200078e0256 */
[----:B------:R-:W-:Y:S01]  /*0d60*/  ISETP.GE.AND P3, PT, R86, UR5, PT ;  /* 0x0000000556007c0c */ /* 0x000fe2000bf66270 */
[--C-:B------:R-:W-:Y:S01]  /*0d70*/  IMAD R76, R11, c[0x0][0x184], R86.reuse ;  /* 0x000061000b4c7a24 */ /* 0x100fe200078e0256 */
[----:B------:R-:W-:Y:S01]  /*0d80*/  SEL R6, R2, RZ, !P5 ;  /* 0x000000ff02067207 */ /* 0x000fe20006800000 */
[--C-:B------:R-:W-:Y:S01]  /*0d90*/  IMAD R78, R9, c[0x0][0x184], R86.reuse ;  /* 0x00006100094e7a24 */ /* 0x100fe200078e0256 */
[----:B------:R-:W-:Y:S01]  /*0da0*/  ISETP.GE.AND P5, PT, R84, c[0x0][0x180], PT ;  /* 0x0000600054007a0c */ /* 0x000fe20003fa6270 */
[----:B------:R-:W-:Y:S01]  /*0db0*/  IMAD R80, R5, c[0x0][0x184], R86 ;  /* 0x0000610005507a24 */ /* 0x000fe200078e0256 */
[----:B------:R-:W-:Y:S01]  /*0dc0*/  SEL R7, R4, RZ, !P3 ;  /* 0x000000ff04077207 */ /* 0x000fe20005800000 */
[----:B------:R-:W-:Y:S01]  /*0dd0*/  ULDC UR6, c[0x0][0x188] ;  /* 0x0000620000067ab9 */ /* 0x000fe20000000800 */
[----:B------:R-:W-:Y:S01]  /*0de0*/  ISETP.GE.AND P2, PT, R86, UR4, PT ;  /* 0x0000000456007c0c */ /* 0x000fe2000bf46270 */
[----:B------:R-:W-:Y:S01]  /*0df0*/  USHF.L.U32 UR6, UR6, 0x5, URZ ;  /* 0x0000000506067899 */ /* 0x000fe2000800063f */
[----:B------:R-:W-:-:S02]  /*0e00*/  LOP3.LUT R52, R15, R82, RZ, 0x3c, !PT ;  /* 0x000000520f347212 */ /* 0x000fc400078e3cff */
[----:B------:R-:W-:Y:S02]  /*0e10*/  SEL R3, R3, RZ, !P5 ;  /* 0x000000ff03037207 */ /* 0x000fe40006800000 */
[----:B------:R-:W-:Y:S02]  /*0e20*/  ISETP.NE.U32.AND P3, PT, R6, RZ, PT ;  /* 0x000000ff0600720c */ /* 0x000fe40003f65070 */
[----:B------:R-:W-:Y:S02]  /*0e30*/  ISETP.NE.U32.AND P5, PT, R7, RZ, PT ;  /* 0x000000ff0700720c */ /* 0x000fe40003fa5070 */
[----:B------:R-:W-:Y:S02]  /*0e40*/  SEL R6, R0, RZ, !P2 ;  /* 0x000000ff00067207 */ /* 0x000fe40005000000 */
[----:B------:R-:W-:Y:S02]  /*0e50*/  LOP3.LUT R7, R52, 0x18, RZ, 0xc0, !PT ;  /* 0x0000001834077812 */ /* 0x000fe400078ec0ff */
[----:B------:R-:W-:-:S02]  /*0e60*/  @!P0 LOP3.LUT R88, RZ, c[0x0][0x17c], RZ, 0x33, !PT ;  /* 0x00005f00ff588a12 */ /* 0x000fc400078e33ff */
[----:B------:R-:W-:Y:S01]  /*0e70*/  ISETP.NE.U32.AND P2, PT, R6, RZ, PT ;  /* 0x000000ff0600720c */ /* 0x000fe20003f45070 */
[----:B------:R-:W-:Y:S01]  /*0e80*/  IMAD.SHL.U32 R6, R7, 0x2, RZ ;  /* 0x0000000207067824 */ /* 0x000fe200078e00ff */
[----:B------:R-:W-:Y:S01]  /*0e90*/  ISETP.NE.U32.AND P0, PT, R3, RZ, PT ;  /* 0x000000ff0300720c */ /* 0x000fe20003f05070 */
[----:B------:R-:W-:Y:S02]  /*0ea0*/  IMAD.MOV.U32 R3, RZ, RZ, 0x2 ;  /* 0x00000002ff037424 */ /* 0x000fe400078e00ff */
[----:B------:R-:W-:Y:S02]  /*0eb0*/  IMAD R88, R85, c[0x0][0x188], R88 ;  /* 0x0000620055587a24 */ /* 0x000fe400078e0258 */
[----:B------:R-:W-:Y:S02]  /*0ec0*/  IMAD R7, R89, 0x40, R6 ;  /* 0x0000004059077824 */ /* 0x000fe400078e0206 */
[----:B------:R-:W-:-:S04]  /*0ed0*/  IMAD.WIDE R16, R74, R3, c[0x0][0x160] ;  /* 0x000058004a107625 */ /* 0x000fc800078e0203 */
[-C--:B------:R-:W-:Y:S01]  /*0ee0*/  IMAD.WIDE R14, R76, R3.reuse, c[0x0][0x160] ;  /* 0x000058004c0e7625 */ /* 0x080fe200078e0203 */
[----:B------:R1:W-:Y:S03]  /*0ef0*/  LDGSTS.E.BYPASS.LTC128B.128 [R7], [R16.64], P6 ;  /* 0x0000000010077fae */ /* 0x0003e6000b101d58 */
[-C--:B------:R-:W-:Y:S01]  /*0f00*/  IMAD.WIDE R12, R78, R3.reuse, c[0x0][0x160] ;  /* 0x000058004e0c7625 */ /* 0x080fe200078e0203 */
[----:B------:R2:W-:Y:S03]  /*0f10*/  LDGSTS.E.BYPASS.LTC128B.128 [R7+0x400], [R14.64], P6 ;  /* 0x004000000e077fae */ /* 0x0005e6000b101d58 */
[----:B------:R-:W-:Y:S01]  /*0f20*/  IMAD R91, R91, 0x10, R88 ;  /* 0x000000105b5b7824 */ /* 0x000fe200078e0258 */
[----:B------:R3:W-:Y:S01]  /*0f30*/  LDGSTS.E.BYPASS.LTC128B.128 [R7+0x800], [R12.64], P6 ;  /* 0x008000000c077fae */ /* 0x0007e2000b101d58 */
[----:B------:R-:W-:-:S04]  /*0f40*/  IMAD.WIDE R10, R80, R3, c[0x0][0x160] ;  /* 0x00005800500a7625 */ /* 0x000fc800078e0203 */
[----:B------:R-:W-:Y:S01]  /*0f50*/  IMAD R6, R85, 0x40, R6 ;  /* 0x0000004055067824 */ /* 0x000fe200078e0206 */
[----:B------:R1:W-:Y:S01]  /*0f60*/  LDGSTS.E.BYPASS.LTC128B.128 [R7+0xc00], [R10.64], P6 ;  /* 0x00c000000a077fae */ /* 0x0003e2000b101d58 */
[-C--:B------:R-:W-:Y:S01]  /*0f70*/  IMAD.WIDE R8, R88, R3.reuse, c[0x0][0x168] ;  /* 0x00005a0058087625 */ /* 0x080fe200078e0203 */
[----:B------:R-:W-:Y:S02]  /*0f80*/  ISETP.GE.AND P6, PT, R84, UR8, PT ;  /* 0x0000000854007c0c */ /* 0x000fe4000bfc6270 */
[----:B------:R-:W0:Y:S01]  /*0f90*/  LDGDEPBAR ;  /* 0x00000000000079af */ /* 0x000e220000000000 */
[----:B------:R-:W-:Y:S01]  /*0fa0*/  IMAD.WIDE R18, R91, R3, c[0x0][0x168] ;  /* 0x00005a005b127625 */ /* 0x000fe200078e0203 */
[----:B------:R-:W-:Y:S02]  /*0fb0*/  SEL R2, R2, RZ, !P6 ;  /* 0x000000ff02027207 */ /* 0x000fe40007000000 */
[----:B------:R1:W-:Y:S01]  /*0fc0*/  LDGSTS.E.BYPASS.LTC128B.128 [R6+0x5000], [R8.64], P1 ;  /* 0x0500000008067fae */ /* 0x0003e20008901d58 */
[----:B------:R-:W-:-:S02]  /*0fd0*/  ISETP.GE.AND P1, PT, R85, UR5, PT ;  /* 0x0000000555007c0c */ /* 0x000fc4000bf26270 */
[----:B------:R-:W-:Y:S01]  /*0fe0*/  ISETP.NE.U32.AND P6, PT, R2, RZ, PT ;  /* 0x000000ff0200720c */ /* 0x000fe20003fc5070 */
[----:B------:R2:W-:Y:S01]  /*0ff0*/  LDGSTS.E.BYPASS.LTC128B.128 [R6+0x5400], [R18.64], P0 ;  /* 0x0540000012067fae */ /* 0x0005e20008101d58 */
[----:B------:R-:W-:Y:S01]  /*1000*/  IMAD.U32 R2, RZ, RZ, UR6 ;  /* 0x00000006ff027e24 */ /* 0x000fe2000f8e00ff */
[----:B------:R-:W-:Y:S02]  /*1010*/  ISETP.GE.AND P0, PT, R84, UR5, PT ;  /* 0x0000000554007c0c */ /* 0x000fe4000bf06270 */
[----:B------:R-:W0:Y:S01]  /*1020*/  LDGDEPBAR ;  /* 0x00000000000079af */ /* 0x000e220000000000 */
[C---:B------:R-:W-:Y:S02]  /*1030*/  SEL R5, R4.reuse, RZ, !P1 ;  /* 0x000000ff04057207 */ /* 0x040fe40004800000 */
[----:B------:R-:W-:Y:S01]  /*1040*/  SEL R4, R4, RZ, !P0 ;  /* 0x000000ff04047207 */ /* 0x000fe20004000000 */
[----:B------:R-:W-:Y:S01]  /*1050*/  BAR.SYNC.DEFER_BLOCKING 0x0 ;  /* 0x0000000000007b1d */ /* 0x000fe20000010000 */
[----:B------:R-:W-:-:S02]  /*1060*/  ISETP.GE.AND P1, PT, R85, UR4, PT ;  /* 0x0000000455007c0c */ /* 0x000fc4000bf26270 */
[----:B------:R-:W-:Y:S02]  /*1070*/  ISETP.GE.AND P0, PT, R84, UR4, PT ;  /* 0x0000000454007c0c */ /* 0x000fe4000bf06270 */
[C---:B------:R-:W-:Y:S02]  /*1080*/  SEL R3, R0.reuse, RZ, !P1 ;  /* 0x000000ff00037207 */ /* 0x040fe40004800000 */
[----:B------:R-:W-:Y:S02]  /*1090*/  SEL R0, R0, RZ, !P0 ;  /* 0x000000ff00007207 */ /* 0x000fe40004000000 */
[----:B------:R-:W-:Y:S02]  /*10a0*/  ISETP.NE.U32.AND P1, PT, R3, RZ, PT ;  /* 0x000000ff0300720c */ /* 0x000fe40003f25070 */
[----:B------:R-:W-:Y:S02]  /*10b0*/  ISETP.NE.U32.AND P0, PT, R0, RZ, PT ;  /* 0x000000ff0000720c */ /* 0x000fe40003f05070 */
[----:B------:R-:W-:Y:S01]  /*10c0*/  SHF.R.U32.HI R0, RZ, 0x1, R82 ;  /* 0x00000001ff007819 */ /* 0x000fe20000011652 */
[----:B-1----:R-:W-:-:S03]  /*10d0*/  IMAD.WIDE R8, R2, 0x2, R8 ;  /* 0x0000000202087825 */ /* 0x002fc600078e0208 */
[----:B------:R-:W-:Y:S01]  /*10e0*/  LOP3.LUT R3, R0, 0x10, RZ, 0xc0, !PT ;  /* 0x0000001000037812 */ /* 0x000fe200078ec0ff */
[----:B--2---:R-:W-:-:S03]  /*10f0*/  IMAD.WIDE R18, R2, 0x2, R18 ;  /* 0x0000000202127825 */ /* 0x004fc600078e0212 */
[----:B------:R-:W-:Y:S01]  /*1100*/  LOP3.LUT R3, R3, 0xf, R82, 0xf8, !PT ;  /* 0x0000000f03037812 */ /* 0x000fe200078ef852 */
[----:B------:R-:W-:Y:S01]  /*1110*/  @!PT LDS RZ, [RZ] ;  /* 0x00000000fffff984 */ /* 0x000fe20000000800 */
[----:B------:R-:W-:Y:S01]  /*1120*/  @!PT LDS RZ, [RZ] ;  /* 0x00000000fffff984 */ /* 0x000fe20000000800 */
[----:B------:R-:W-:Y:S01]  /*1130*/  @!PT LDS RZ, [RZ] ;  /* 0x00000000fffff984 */ /* 0x000fe20000000800 */
[----:B------:R1:W-:Y:S02]  /*1140*/  LDGSTS.E.BYPASS.LTC128B.128 [R7+0x1000], [R16.64+0x40], P4 ;  /* 0x0100004010077fae */ /* 0x0003e4000a101d58 */
[----:B------:R-:W-:Y:S02]  /*1150*/  IMAD.WIDE R20, R2, 0x2, R18 ;  /* 0x0000000202147825 */ /* 0x000fe400078e0212 */
[----:B------:R2:W-:Y:S04]  /*1160*/  LDGSTS.E.BYPASS.LTC128B.128 [R7+0x1400], [R14.64+0x40], P4 ;  /* 0x014000400e077fae */ /* 0x0005e8000a101d58 */
[----:B------:R3:W-:Y:S04]  /*1170*/  LDGSTS.E.BYPASS.LTC128B.128 [R7+0x1800], [R12.64+0x40], P4 ;  /* 0x018000400c077fae */ /* 0x0007e8000a101d58 */
[----:B------:R1:W-:Y:S01]  /*1180*/  LDGSTS.E.BYPASS.LTC128B.128 [R7+0x1c00], [R10.64+0x40], P4 ;  /* 0x01c000400a077fae */ /* 0x0003e2000a101d58 */
[----:B------:R-:W-:-:S03]  /*1190*/  ISETP.NE.U32.AND P4, PT, R5, RZ, PT ;  /* 0x000000ff0500720c */ /* 0x000fc60003f85070 */
[----:B------:R-:W0:Y:S04]  /*11a0*/  LDGDEPBAR ;  /* 0x00000000000079af */ /* 0x000e280000000000 */
[----:B------:R1:W-:Y:S01]  /*11b0*/  LDGSTS.E.BYPASS.LTC128B.128 [R6+0x5800], [R8.64], P3 ;  /* 0x0580000008067fae */ /* 0x0003e20009901d58 */
[----:B------:R-:W-:Y:S01]  /*11c0*/  ISETP.NE.U32.AND P3, PT, R4, RZ, PT ;  /* 0x000000ff0400720c */ /* 0x000fe20003f65070 */
[C---:B------:R-:W-:Y:S02]  /*11d0*/  IMAD.WIDE R4, R2.reuse, 0x2, R8 ;  /* 0x0000000202047825 */ /* 0x040fe400078e0208 */
[----:B------:R2:W-:Y:S04]  /*11e0*/  LDGSTS.E.BYPASS.LTC128B.128 [R6+0x5c00], [R18.64], P6 ;  /* 0x05c0000012067fae */ /* 0x0005e8000b101d58 */
[----:B------:R-:W0:Y:S04]  /*11f0*/  LDGDEPBAR ;  /* 0x00000000000079af */ /* 0x000e280000000000 */
[----:B------:R-:W-:Y:S01]  /*1200*/  BAR.SYNC.DEFER_BLOCKING 0x0 ;  /* 0x0000000000007b1d */ /* 0x000fe20000010000 */
[----:B-1----:R-:W-:-:S04]  /*1210*/  IMAD.WIDE R8, R2, 0x2, R4 ;  /* 0x0000000202087825 */ /* 0x002fc800078e0204 */
[----:B--2---:R-:W-:Y:S01]  /*1220*/  IMAD.WIDE R18, R2, 0x2, R20 ;  /* 0x0000000202127825 */ /* 0x004fe200078e0214 */
[----:B------:R-:W-:Y:S01]  /*1230*/  SHF.R.U32.HI R2, RZ, 0x1, R82 ;  /* 0x00000001ff027819 */ /* 0x000fe20000011652 */
[----:B------:R-:W-:Y:S01]  /*1240*/  @!PT LDS RZ, [RZ] ;  /* 0x00000000fffff984 */ /* 0x000fe20000000800 */
[----:B------:R-:W-:Y:S01]  /*1250*/  @!PT LDS RZ, [RZ] ;  /* 0x00000000fffff984 */ /* 0x000fe20000000800 */
[----:B------:R-:W-:Y:S01]  /*1260*/  @!PT LDS RZ, [RZ] ;  /* 0x00000000fffff984 */ /* 0x000fe20000000800 */
[----:B------:R1:W-:Y:S03]  /*1270*/  LDGSTS.E.BYPASS.LTC128B.128 [R7+0x2000], [R16.64+0x80], P5 ;  /* 0x0200008010077fae */ /* 0x0003e6000a901d58 */
[----:B------:R-:W-:Y:S01]  /*1280*/  SGXT.U32 R0, R2, 0x2 ;  /* 0x000000020200781a */ /* 0x000fe20000000000 */
[----:B------:R2:W-:Y:S03]  /*1290*/  LDGSTS.E.BYPASS.LTC128B.128 [R7+0x2400], [R14.64+0x80], P5 ;  /* 0x024000800e077fae */ /* 0x0005e6000a901d58 */
[----:B------:R-:W-:Y:S02]  /*12a0*/  LOP3.LUT R2, R57, R0, RZ, 0x3c, !PT ;  /* 0x0000000039027212 */ /* 0x000fe400078e3cff */
[----:B------:R-:W-:Y:S01]  /*12b0*/  LOP3.LUT R54, R0, 0x2, R57, 0x1e, !PT ;  /* 0x0000000200367812 */ /* 0x000fe200078e1e39 */
[----:B------:R3:W-:Y:S02]  /*12c0*/  LDGSTS.E.BYPASS.LTC128B.128 [R7+0x2800], [R12.64+0x80], P5 ;  /* 0x028000800c077fae */ /* 0x0007e4000a901d58 */
[----:B------:R-:W-:-:S02]  /*12d0*/  IMAD.SHL.U32 R94, R2, 0x10, RZ ;  /* 0x00000010025e7824 */ /* 0x000fc400078e00ff */
[----:B------:R1:W-:Y:S01]  /*12e0*/  LDGSTS.E.BYPASS.LTC128B.128 [R7+0x2c00], [R10.64+0x80], P5 ;  /* 0x02c000800a077fae */ /* 0x0003e2000a901d58 */
[----:B------:R-:W-:Y:S02]  /*12f0*/  IMAD.SHL.U32 R54, R54, 0x10, RZ ;  /* 0x0000001036367824 */ /* 0x000fe400078e00ff */
[----:B------:R-:W-:Y:S01]  /*1300*/  LOP3.LUT R40, R83, R94, RZ, 0xfc, !PT ;  /* 0x0000005e53287212 */ /* 0x000fe200078efcff */
[----:B------:R-:W0:Y:S02]  /*1310*/  LDGDEPBAR ;  /* 0x00000000000079af */ /* 0x000e240000000000 */
[----:B------:R-:W-:Y:S02]  /*1320*/  LOP3.LUT R44, R54, R83, RZ, 0xfc, !PT ;  /* 0x00000053362c7212 */ /* 0x000fe400078efcff */
[----:B------:R1:W-:Y:S04]  /*1330*/  LDGSTS.E.BYPASS.LTC128B.128 [R6+0x6000], [R4.64], P4 ;  /* 0x0600000004067fae */ /* 0x0003e8000a101d58 */
[----:B------:R2:W-:Y:S04]  /*1340*/  LDGSTS.E.BYPASS.LTC128B.128 [R6+0x6400], [R20.64], P3 ;  /* 0x0640000014067fae */ /* 0x0005e80009901d58 */
[----:B------:R-:W0:Y:S04]  /*1350*/  LDGDEPBAR ;  /* 0x00000000000079af */ /* 0x000e280000000000 */
[----:B------:R-:W-:Y:S01]  /*1360*/  BAR.SYNC.DEFER_BLOCKING 0x0 ;  /* 0x0000000000007b1d */ /* 0x000fe20000010000 */
[----:B-1----:R-:W-:Y:S01]  /*1370*/  CS2R R4, SRZ ;  /* 0x0000000000047805 */ /* 0x002fe2000001ff00 */
[----:B--2---:R-:W-:-:S04]  /*1380*/  CS2R R20, SRZ ;  /* 0x0000000000147805 */ /* 0x004fc8000001ff00 */
[----:B------:R-:W-:Y:S01]  /*1390*/  @!PT LDS RZ, [RZ] ;  /* 0x00000000fffff984 */ /* 0x000fe20000000800 */
[----:B------:R-:W-:Y:S01]  /*13a0*/  @!PT LDS RZ, [RZ] ;  /* 0x00000000fffff984 */ /* 0x000fe20000000800 */
[----:B------:R-:W-:Y:S01]  /*13b0*/  @!PT LDS RZ, [RZ] ;  /* 0x00000000fffff984 */ /* 0x000fe20000000800 */
[----:B------:R1:W-:Y:S04]  /*13c0*/  LDGSTS.E.BYPASS.LTC128B.128 [R7+0x3000], [R16.64+0xc0], P2 ;  /* 0x030000c010077fae */ /* 0x0003e80009101d58 */
[----:B------:R2:W-:Y:S04]  /*13d0*/  LDGSTS.E.BYPASS.LTC128B.128 [R7+0x3400], [R14.64+0xc0], P2 ;  /* 0x034000c00e077fae */ /* 0x0005e80009101d58 */
[----:B------:R3:W-:Y:S04]  /*13e0*/  LDGSTS.E.BYPASS.LTC128B.128 [R7+0x3800], [R12.64+0xc0], P2 ;  /* 0x038000c00c077fae */ /* 0x0007e80009101d58 */
[----:B------:R3:W-:Y:S04]  /*13f0*/  LDGSTS.E.BYPASS.LTC128B.128 [R7+0x3c00], [R10.64+0xc0], P2 ;  /* 0x03c000c00a077fae */ /* 0x0007e80009101d58 */
[----:B------:R-:W0:Y:S04]  /*1400*/  LDGDEPBAR ;  /* 0x00000000000079af */ /* 0x000e280000000000 */
[----:B------:R3:W-:Y:S04]  /*1410*/  LDGSTS.E.BYPASS.LTC128B.128 [R6+0x6800], [R8.64], P1 ;  /* 0x0680000008067fae */ /* 0x0007e80008901d58 */
[----:B------:R3:W-:Y:S01]  /*1420*/  LDGSTS.E.BYPASS.LTC128B.128 [R6+0x6c00], [R18.64], P0 ;  /* 0x06c0000012067fae */ /* 0x0007e20008101d58 */
[----:B------:R-:W-:Y:S01]  /*1430*/  PLOP3.LUT P0, PT, PT, PT, UP0, 0x80, 0x0 ;  /* 0x000000000000781c */ /* 0x000fe20003f0f008 */
[----:B-1----:R-:W-:-:S02]  /*1440*/  CS2R R16, SRZ ;  /* 0x0000000000107805 */ /* 0x002fc4000001ff00 */
[----:B------:R-:W0:Y:S01]  /*1450*/  LDGDEPBAR ;  /* 0x00000000000079af */ /* 0x000e220000000000 */
[----:B--2---:R-:W-:Y:S01]  /*1460*/  CS2R R14, SRZ ;  /* 0x00000000000e7805 */ /* 0x004fe2000001ff00 */
[----:B---3--:R-:W-:Y:S01]  /*1470*/  IMAD.SHL.U32 R13, R3, 0x40, RZ ;  /* 0x00000040030d7824 */ /* 0x008fe200078e00ff */
[----:B------:R-:W-:-:S04]  /*1480*/  CS2R R10, SRZ ;  /* 0x00000000000a7805 */ /* 0x000fc8000001ff00 */
[----:B------:R-:W-:Y:S01]  /*1490*/  LOP3.LUT R13, R13, R94, RZ, 0xfc, !PT ;  /* 0x0000005e0d0d7212 */ /* 0x000fe200078efcff */
[----:B------:R-:W-:Y:S01]  /*14a0*/  CS2R R8, SRZ ;  /* 0x0000000000087805 */ /* 0x000fe2000001ff00 */
[----:B------:R-:W-:Y:S01]  /*14b0*/  CS2R R6, SRZ ;  /* 0x0000000000067805 */ /* 0x000fe2000001ff00 */
[----:B------:R-:W-:-:S04]  /*14c0*/  DEPBAR.LE SB0, 0x6 ;  /* 0x000081800000791a */ /* 0x000fc80000000000 */
[----:B------:R-:W-:Y:S01]  /*14d0*/  BAR.SYNC.DEFER_BLOCKING 0x0 ;  /* 0x0000000000007b1d */ /* 0x000fe20000010000 */
[----:B------:R-:W-:-:S05]  /*14e0*/  CS2R R18, SRZ ;  /* 0x0000000000127805 */ /* 0x000fca000001ff00 */
[----:B------:R-:W1:Y:S04]  /*14f0*/  LDSM.16.M88.4 R36, [R13] ;  /* 0x000000000d24783b */ /* 0x000e680000000200 */
[----:B------:R2:W3:Y:S04]  /*1500*/  LDSM.16.M88.4 R48, [R13+0x800] ;  /* 0x000800000d30783b */ /* 0x0004e80000000200 */
[----:B------:R-:W1:Y:S04]  /*1510*/  LDSM.16.MT88.4 R40, [R40+0x5000] ;  /* 0x005000002828783b */ /* 0x000e680000004200 */
[----:B------:R-:W1:Y:S01]  /*1520*/  LDSM.16.MT88.4 R44, [R44+0x5000] ;  /* 0x005000002c2c783b */ /* 0x000e620000004200 */
[----:B--2---:R-:W-:Y:S01]  /*1530*/  CS2R R12, SRZ ;  /* 0x00000000000c7805 */ /* 0x004fe2000001ff00 */
[----:B------:R-:W-:Y:S05]  /*1540*/  @!P0 BRA `(.L_x_0) ;  /* 0x00000c7000008947 */ /* 0x000fea0003800000 */
[----:B------:R-:W-:Y:S01]  /*1550*/  SHF.R.S32.HI R5, RZ, 0x1f, R80 ;  /* 0x0000001fff057819 */ /* 0x000fe20000011450 */
[C---:B------:R-:W-:Y:S01]  /*1560*/  IMAD.SHL.U32 R6, R53.reuse, 0x200, RZ ;  /* 0x0000020035067824 */ /* 0x040fe200078e00ff */
[C---:B------:R-:W-:Y:S01]  /*1570*/  LEA R81, P0, R80.reuse, 0x100, 0x1 ;  /* 0x0000010050517811 */ /* 0x040fe200078008ff */
[----:B------:R-:W-:Y:S01]  /*1580*/  IMAD.SHL.U32 R4, R53, 0x200, RZ ;  /* 0x0000020035047824 */ /* 0x000fe200078e00ff */
[----:B------:R-:W-:Y:S01]  /*1590*/  IADD3 R57, R57, 0x2, RZ ;  /* 0x0000000239397810 */ /* 0x000fe20007ffe0ff */
[----:B------:R-:W-:Y:S01]  /*15a0*/  IMAD.SHL.U32 R105, R53, 0x400, RZ ;  /* 0x0000040035697824 */ /* 0x000fe200078e00ff */
[----:B------:R-:W-:Y:S01]  /*15b0*/  LEA.HI.X R80, R80, RZ, R5, 0x1, P0 ;  /* 0x000000ff50507211 */ /* 0x000fe200000f0c05 */
[----:B------:R-:W-:Y:S01]  /*15c0*/  IMAD.SHL.U32 R55, R55, 0x40, RZ ;  /* 0x0000004037377824 */ /* 0x000fe200078e00ff */
[----:B------:R-:W-:Y:S01]  /*15d0*/  SHF.R.S32.HI R5, RZ, 0x1f, R74 ;  /* 0x0000001fff057819 */ /* 0x000fe2000001144a */
[----:B------:R-:W-:Y:S01]  /*15e0*/  ULDC.64 UR4, c[0x0][0x168] ;  /* 0x00005a0000047ab9 */ /* 0x000fe20000000a00 */
[----:B------:R-:W-:Y:S01]  /*15f0*/  LEA R75, P0, R74, 0x100, 0x1 ;  /* 0x000001004a4b7811 */ /* 0x000fe200078008ff */
[----:B------:R-:W-:Y:S01]  /*1600*/  USHF.R.S32.HI UR23, URZ, 0x1f, UR7 ;  /* 0x0000001f3f177899 */ /* 0x000fe20008011407 */
[----:B------:R-:W-:Y:S01]  /*1610*/  LOP3.LUT R52, R52, 0xffff, RZ, 0xc0, !PT ;  /* 0x0000ffff34347812 */ /* 0x000fe200078ec0ff */
[----:B------:R-:W-:Y:S01]  /*1620*/  USHF.R.S32.HI UR9, URZ, 0x1f, UR6 ;  /* 0x0000001f3f097899 */ /* 0x000fe20008011406 */
[----:B------:R-:W-:Y:S01]  /*1630*/  LOP3.LUT R0, R57, R0, RZ, 0x3c, !PT ;  /* 0x0000000039007212 */ /* 0x000fe200078e3cff */
[----:B------:R-:W-:Y:S01]  /*1640*/  ULEA UR8, UP0, UR6, UR4, 0x3 ;  /* 0x0000000406087291 */ /* 0x000fe2000f80183f */
[----:B------:R-:W-:Y:S01]  /*1650*/  LEA.HI.X R74, R74, RZ, R5, 0x1, P0 ;  /* 0x000000ff4a4a7211 */ /* 0x000fe200000f0c05 */
[----:B------:R-:W-:Y:S01]  /*1660*/  IMAD.SHL.U32 R5, R56, 0x20, RZ ;  /* 0x0000002038057824 */ /* 0x000fe200078e00ff */
[----:B------:R-:W-:Y:S01]  /*1670*/  SHF.R.U32.HI R52, RZ, 0x3, R52 ;  /* 0x00000003ff347819 */ /* 0x000fe20000011634 */
[----:B------:R-:W-:Y:S01]  /*1680*/  IMAD R3, R3, 0x4, R0 ;  /* 0x0000000403037824 */ /* 0x000fe200078e0200 */
[----:B------:R-:W-:Y:S01]  /*1690*/  LOP3.LUT R6, R6, 0x600, RZ, 0xe2, !PT ;  /* 0x0000060006067812 */ /* 0x000fe200078ee2ff */
[--C-:B------:R-:W-:Y:S01]  /*16a0*/  IMAD R2, R2, 0x8, R5.reuse ;  /* 0x0000000802027824 */ /* 0x100fe200078e0205 */
[----:B------:R-:W-:Y:S01]  /*16b0*/  LOP3.LUT R4, R4, 0xe00, RZ, 0xe2, !PT ;  /* 0x00000e0004047812 */ /* 0x000fe200078ee2ff */
[----:B------:R-:W-:Y:S01]  /*16c0*/  IMAD R0, R0, 0x8, R5 ;  /* 0x0000000800007824 */ /* 0x000fe200078e0205 */
[----:B------:R-:W-:Y:S01]  /*16d0*/  LOP3.LUT R105, R105, 0x400, RZ, 0xe2, !PT ;  /* 0x0000040069697812 */ /* 0x000fe200078ee2ff */
[----:B------:R-:W-:Y:S01]  /*16e0*/  IMAD.SHL.U32 R93, R52, 0x10, RZ ;  /* 0x00000010345d7824 */ /* 0x000fe200078e00ff */
[----:B------:R-:W-:Y:S01]  /*16f0*/  SHF.R.S32.HI R9, RZ, 0x1f, R78 ;  /* 0x0000001fff097819 */ /* 0x000fe2000001144e */
[----:B------:R-:W-:Y:S01]  /*1700*/  ULEA.HI UR23, UR23, UR7, URZ, 0x5 ;  /* 0x0000000717177291 */ /* 0x000fe2000f8f283f */
[----:B------:R-:W-:Y:S01]  /*1710*/  LEA R79, P2, R78, 0x100, 0x1 ;  /* 0x000001004e4f7811 */ /* 0x000fe200078408ff */
[----:B------:R-:W-:Y:S01]  /*1720*/  CS2R R10, SRZ ;  /* 0x00000000000a7805 */ /* 0x000fe2000001ff00 */
[----:B------:R-:W-:Y:S01]  /*1730*/  SHF.R.S32.HI R7, RZ, 0x1f, R76 ;  /* 0x0000001fff077819 */ /* 0x000fe2000001144c */
[----:B------:R-:W-:Y:S01]  /*1740*/  CS2R R12, SRZ ;  /* 0x00000000000c7805 */ /* 0x000fe2000001ff00 */
[----:B------:R-:W-:Y:S01]  /*1750*/  LEA R77, P1, R76, 0x100, 0x1 ;  /* 0x000001004c4d7811 */ /* 0x000fe200078208ff */
[----:B------:R-:W-:Y:S01]  /*1760*/  CS2R R14, SRZ ;  /* 0x00000000000e7805 */ /* 0x000fe2000001ff00 */
[-C--:B------:R-:W-:Y:S01]  /*1770*/  LOP3.LUT R101, R6, R55.reuse, RZ, 0xfc, !PT ;  /* 0x0000003706657212 */ /* 0x080fe200078efcff */
[----:B------:R-:W-:Y:S01]  /*1780*/  CS2R R16, SRZ ;  /* 0x0000000000107805 */ /* 0x000fe2000001ff00 */
[----:B------:R-:W-:Y:S01]  /*1790*/  LOP3.LUT R97, R4, R55, RZ, 0xfc, !PT ;  /* 0x0000003704617212 */ /* 0x000fe200078efcff */
[----:B------:R-:W-:Y:S01]  /*17a0*/  CS2R R18, SRZ ;  /* 0x0000000000127805 */ /* 0x000fe2000001ff00 */
[----:B------:R-:W-:Y:S01]  /*17b0*/  SHF.R.S32.HI R92, RZ, 0x1f, R91 ;  /* 0x0000001fff5c7819 */ /* 0x000fe2000001145b */
[----:B------:R-:W-:Y:S01]  /*17c0*/  CS2R R20, SRZ ;  /* 0x0000000000147805 */ /* 0x000fe2000001ff00 */
[----:B------:R-:W-:Y:S01]  /*17d0*/  SHF.R.S32.HI R5, RZ, 0x1f, R88 ;  /* 0x0000001fff057819 */ /* 0x000fe20000011458 */
[----:B------:R-:W-:Y:S01]  /*17e0*/  CS2R R22, SRZ ;  /* 0x0000000000167805 */ /* 0x000fe2000001ff00 */
[----:B------:R-:W-:Y:S01]  /*17f0*/  LOP3.LUT R105, R105, R94, RZ, 0xfc, !PT ;  /* 0x0000005e69697212 */ /* 0x000fe200078efcff */
[----:B------:R-:W-:Y:S01]  /*1800*/  CS2R R24, SRZ ;  /* 0x0000000000187805 */ /* 0x000fe2000001ff00 */
[----:B------:R-:W-:Y:S01]  /*1810*/  LEA.HI.X R78, R78, RZ, R9, 0x1, P2 ;  /* 0x000000ff4e4e7211 */ /* 0x000fe200010f0c09 */
[----:B------:R-:W-:Y:S01]  /*1820*/  CS2R R26, SRZ ;  /* 0x00000000001a7805 */ /* 0x000fe2000001ff00 */
[----:B------:R-:W-:Y:S01]  /*1830*/  LEA.HI.X R76, R76, RZ, R7, 0x1, P1 ;  /* 0x000000ff4c4c7211 */ /* 0x000fe200008f0c07 */
[----:B------:R-:W-:Y:S01]  /*1840*/  CS2R R8, SRZ ;  /* 0x0000000000087805 */ /* 0x000fe2000001ff00 */
[C---:B------:R-:W-:Y:S01]  /*1850*/  SHF.L.U64.HI R92, R91.reuse, 0x1, R92 ;  /* 0x000000015b5c7819 */ /* 0x040fe2000001025c */
[----:B------:R-:W-:Y:S01]  /*1860*/  IMAD.SHL.U32 R91, R91, 0x2, RZ ;  /* 0x000000025b5b7824 */ /* 0x000fe200078e00ff */
[C---:B------:R-:W-:Y:S01]  /*1870*/  SHF.L.U64.HI R90, R88.reuse, 0x1, R5 ;  /* 0x00000001585a7819 */ /* 0x040fe20000010205 */
[----:B------:R-:W-:Y:S01]  /*1880*/  IMAD.SHL.U32 R88, R88, 0x2, RZ ;  /* 0x0000000258587824 */ /* 0x000fe200078e00ff */
[----:B------:R-:W-:Y:S01]  /*1890*/  LOP3.LUT R107, R105, 0x1800, RZ, 0xfc, !PT ;  /* 0x00001800696b7812 */ /* 0x000fe200078efcff */
[----:B------:R-:W-:Y:S01]  /*18a0*/  CS2R R4, SRZ ;  /* 0x0000000000047805 */ /* 0x000fe2000001ff00 */
        /* <DEDUP_REMOVED lines=8> */
[----:B------:R-:W-:Y:S01]  /*1930*/  CS2R R34, SRZ ;  /* 0x0000000000227805 */ /* 0x000fe2000001ff00 */
[----:B------:R-:W-:Y:S01]  /*1940*/  LOP3.LUT R93, R93, 0x30, RZ, 0xe2, !PT ;  /* 0x000000305d5d7812 */ /* 0x000fe200078ee2ff */
[----:B------:R-:W-:Y:S01]  /*1950*/  IMAD.SHL.U32 R3, R3, 0x8, RZ ;  /* 0x0000000803037824 */ /* 0x000fe200078e00ff */
[----:B------:R-:W-:Y:S01]  /*1960*/  LOP3.LUT R105, R105, 0x1000, RZ, 0xfc, !PT ;  /* 0x0000100069697812 */ /* 0x000fe200078efcff */
[----:B------:R-:W-:Y:S01]  /*1970*/  ULEA.HI.X UR11, UR6, UR5, UR9, 0x3, UP0 ;  /* 0x00000005060b7291 */ /* 0x000fe200080f1c09 */
[----:B------:R-:W-:Y:S01]  /*1980*/  IADD3 R101, R101, 0x7400, RZ ;  /* 0x0000740065657810 */ /* 0x000fe20007ffe0ff */
[----:B------:R-:W-:Y:S01]  /*1990*/  USHF.L.U32 UR10, UR6, 0x1, URZ ;  /* 0x00000001060a7899 */ /* 0x000fe2000800063f */
[----:B------:R-:W-:Y:S01]  /*19a0*/  IADD3 R97, R97, 0x4c00, RZ ;  /* 0x00004c0061617810 */ /* 0x000fe20007ffe0ff */
[----:B------:R-:W-:-:S02]  /*19b0*/  USHF.L.U64.HI UR9, UR6, 0x1, UR9 ;  /* 0x0000000106097899 */ /* 0x000fc40008010209 */
[----:B------:R-:W-:Y:S02]  /*19c0*/  UMOV UR5, 0x5000 ;  /* 0x0000500000057882 */ /* 0x000fe40000000000 */
[----:B------:R-:W-:Y:S02]  /*19d0*/  UIADD3 UR22, UR22, -0x80, URZ ;  /* 0xffffff8016167890 */ /* 0x000fe4000fffe03f */
[----:B------:R-:W-:Y:S02]  /*19e0*/  UMOV UR21, URZ ;  /* 0x0000003f00157c82 */ /* 0x000fe40008000000 */
[----:B------:R-:W-:Y:S02]  /*19f0*/  UMOV UR20, 0x4 ;  /* 0x0000000400147882 */ /* 0x000fe40000000000 */
[----:B------:R-:W-:Y:S02]  /*1a00*/  UMOV UR19, 0x5800 ;  /* 0x0000580000137882 */ /* 0x000fe40000000000 */
[----:B------:R-:W-:-:S02]  /*1a10*/  UMOV UR18, 0x1000 ;  /* 0x0000100000127882 */ /* 0x000fc40000000000 */
[----:B------:R-:W-:Y:S02]  /*1a20*/  UMOV UR17, URZ ;  /* 0x0000003f00117c82 */ /* 0x000fe40008000000 */
[----:B------:R-:W-:Y:S02]  /*1a30*/  UMOV UR16, 0x1 ;  /* 0x0000000100107882 */ /* 0x000fe40000000000 */
[----:B------:R-:W-:Y:S02]  /*1a40*/  UMOV UR4, URZ ;  /* 0x0000003f00047c82 */ /* 0x000fe40008000000 */
[----:B------:R-:W-:Y:S02]  /*1a50*/  USHF.R.S32.HI UR23, URZ, 0x5, UR23 ;  /* 0x000000053f177899 */ /* 0x000fe40008011417 */
[----:B------:R-:W-:-:S02]  /*1a60*/  ULDC.64 UR6, c[0x0][0x160] ;  /* 0x0000580000067ab9 */ /* 0x000fc40000000a00 */
.L_x_1:
[C---:B-1---5:R-:W5:Y:S01]  /*1a70*/  HMMA.16816.F32 R4, R36.reuse, R40, R4 ;  /* 0x000000282404723c */ /* 0x062f620000001804 */
[----:B------:R-:W-:Y:S02]  /*1a80*/  UISETP.GE.AND UP0, UPT, UR20, UR23, UPT ;  /* 0x000000171400728c */ /* 0x000fe4000bf06270 */
[----:B------:R-:W-:Y:S01]  /*1a90*/  UIMAD.WIDE.U32 UR12, UR20, -0x33333333, URZ ;  /* 0xcccccccd140c78a5 */ /* 0x000fe2000f8e003f */
[----:B------:R-:W-:Y:S01]  /*1aa0*/  LEA R56, R2, UR5, 0x1 ;  /* 0x0000000502387c11 */ /* 0x000fe2000f8e08ff */
[----:B------:R-:W-:Y:S01]  /*1ab0*/  UIMAD.WIDE.U32 UR14, UR16, -0x33333333, URZ ;  /* 0xcccccccd100e78a5 */ /* 0x000fe2000f8e003f */
[----:B------:R-:W-:Y:S02]  /*1ac0*/  LEA R60, R0, UR5, 0x1 ;  /* 0x00000005003c7c11 */ /* 0x000fe4000f8e08ff */
[C---:B------:R-:W5:Y:S01]  /*1ad0*/  HMMA.16816.F32 R8, R36.reuse, R42, R8 ;  /* 0x0000002a2408723c */ /* 0x040f620000001808 */
[----:B------:R-:W-:Y:S01]  /*1ae0*/  PLOP3.LUT P0, PT, PT, PT, UP0, 0x80, 0x0 ;  /* 0x000000000000781c */ /* 0x000fe20003f0f008 */
[----:B------:R-:W-:Y:S01]  /*1af0*/  USHF.R.U32.HI UR12, URZ, 0x2, UR13 ;  /* 0x000000023f0c7899 */ /* 0x000fe2000801160d */
[----:B------:R-:W-:Y:S01]  /*1b00*/  LDSM.16.MT88.4 R56, [R56+0x400] ;  /* 0x000400003838783b */ /* 0x000fe20000004200 */
[----:B------:R-:W-:Y:S01]  /*1b10*/  LEA R68, R3, UR4, 0x1 ;  /* 0x0000000403447c11 */ /* 0x000fe2000f8e08ff */
[----:B------:R-:W-:Y:S01]  /*1b20*/  USHF.R.U32.HI UR15, URZ, 0x2, UR15 ;  /* 0x000000023f0f7899 */ /* 0x000fe2000801160f */
[----:B------:R-:W-:Y:S01]  /*1b30*/  ISETP.GE.AND P1, PT, R86, UR22, PT ;  /* 0x0000001656007c0c */ /* 0x000fe2000bf26270 */
[----:B------:R-:W-:Y:S01]  /*1b40*/  UIADD3 UR16, UR16, 0x1, URZ ;  /* 0x0000000110107890 */ /* 0x000fe2000fffe03f */
[C---:B------:R-:W5:Y:S01]  /*1b50*/  HMMA.16816.F32 R12, R36.reuse, R44, R12 ;  /* 0x0000002c240c723c */ /* 0x040f62000000180c */
[----:B------:R-:W1:Y:S01]  /*1b60*/  LDSM.16.M88.4 R52, [R68] ;  /* 0x000000004434783b */ /* 0x000e620000000200 */
[----:B------:R-:W-:Y:S01]  /*1b70*/  UIMAD UR13, UR15, -0x5000, UR18 ;  /* 0xffffb0000f0d78a4 */ /* 0x000fe2000f8e0212 */
[----:B------:R-:W-:Y:S01]  /*1b80*/  ISETP.GE.AND P2, PT, R85, UR22, PT ;  /* 0x0000001655007c0c */ /* 0x000fe2000bf46270 */
[----:B---3--:R-:W-:Y:S01]  /*1b90*/  IMAD.U32 R98, RZ, RZ, UR12 ;  /* 0x0000000cff627e24 */ /* 0x008fe2000f8e00ff */
[----:B------:R-:W-:Y:S01]  /*1ba0*/  SEL R113, RZ, 0x10, P1 ;  /* 0x00000010ff717807 */ /* 0x000fe20000800000 */
[----:B------:R-:W-:Y:S01]  /*1bb0*/  IMAD.U32 R109, RZ, RZ, UR15 ;  /* 0x0000000fff6d7e24 */ /* 0x000fe2000f8e00ff */
[----:B------:R-:W1:Y:S01]  /*1bc0*/  LDSM.16.MT88.4 R60, [R60+0x400] ;  /* 0x000400003c3c783b */ /* 0x000e620000004200 */
[----:B------:R-:W5:Y:S01]  /*1bd0*/  HMMA.16816.F32 R16, R36, R46, R16 ;  /* 0x0000002e2410723c */ /* 0x000f620000001810 */
[----:B------:R-:W-:Y:S01]  /*1be0*/  IMAD.U32 R96, RZ, RZ, UR12 ;  /* 0x0000000cff607e24 */ /* 0x000fe2000f8e00ff */
[----:B------:R-:W-:Y:S01]  /*1bf0*/  UMOV UR4, UR13 ;  /* 0x0000000d00047c82 */ /* 0x000fe20008000000 */
[----:B------:R-:W-:Y:S01]  /*1c00*/  ISETP.GE.AND P1, PT, R84, UR22, PT ;  /* 0x0000001654007c0c */ /* 0x000fe2000bf26270 */
[----:B------:R-:W-:Y:S01]  /*1c10*/  IMAD R98, R98, -0x5000, R99 ;  /* 0xffffb00062627824 */ /* 0x000fe200078e0263 */
[----:B------:R-:W2:Y:S01]  /*1c20*/  LDSM.16.M88.4 R64, [R68+0x800] ;  /* 0x000800004440783b */ /* 0x000ea20000000200 */
[----:B------:R-:W-:Y:S01]  /*1c30*/  IMAD R108, R109, -0x2800, R94 ;  /* 0xffffd8006d6c7824 */ /* 0x000fe200078e025e */
[----:B------:R-:W-:Y:S01]  /*1c40*/  SEL R113, R113, RZ, !P0 ;  /* 0x000000ff71717207 */ /* 0x000fe20004000000 */
[C---:B---3--:R-:W5:Y:S01]  /*1c50*/  HMMA.16816.F32 R20, R48.reuse, R40, R20 ;  /* 0x000000283014723c */ /* 0x048f620000001814 */
[----:B------:R-:W-:Y:S01]  /*1c60*/  SEL R112, RZ, 0x10, P2 ;  /* 0x00000010ff707807 */ /* 0x000fe20001000000 */
[----:B------:R-:W-:Y:S01]  /*1c70*/  UIADD3 UR13, UR20, -0x3, URZ ;  /* 0xfffffffd140d7890 */ /* 0x000fe2000fffe03f */
[----:B------:R-:W-:Y:S01]  /*1c80*/  BAR.SYNC.DEFER_BLOCKING 0x0 ;  /* 0x0000000000007b1d */ /* 0x000fe20000010000 */
[----:B------:R-:W-:Y:S01]  /*1c90*/  SEL R111, RZ, 0x10, P1 ;  /* 0x00000010ff6f7807 */ /* 0x000fe20000800000 */
[----:B------:R-:W-:Y:S01]  /*1ca0*/  IMAD R96, R96, -0x5000, R97 ;  /* 0xffffb00060607824 */ /* 0x000fe200078e0261 */
[----:B------:R-:W-:Y:S01]  /*1cb0*/  ISETP.NE.U32.AND P4, PT, R113, RZ, PT ;  /* 0x000000ff7100720c */ /* 0x000fe20003f85070 */
[----:B------:R-:W-:Y:S01]  /*1cc0*/  IMAD.U32 R109, RZ, RZ, UR21 ;  /* 0x00000015ff6d7e24 */ /* 0x000fe2000f8e00ff */
[C---:B------:R-:W5:Y:S01]  /*1cd0*/  HMMA.16816.F32 R24, R48.reuse, R42, R24 ;  /* 0x0000002a3018723c */ /* 0x040f620000001818 */
[----:B------:R-:W-:Y:S01]  /*1ce0*/  IMAD.U32 R102, RZ, RZ, UR12 ;  /* 0x0000000cff667e24 */ /* 0x000fe2000f8e00ff */
[----:B------:R-:W-:Y:S02]  /*1cf0*/  UISETP.GE.AND UP2, UPT, UR13, UR23, UPT ;  /* 0x000000170d00728c */ /* 0x000fe4000bf46270 */
[----:B------:R-:W-:Y:S01]  /*1d00*/  IADD3 R114, P1, R75, UR6, RZ ;  /* 0x000000064b727c10 */ /* 0x000fe2000ff3e0ff */
[----:B------:R-:W-:Y:S01]  /*1d10*/  IMAD R102, R102, -0x2800, R103 ;  /* 0xffffd80066667824 */ /* 0x000fe200078e0267 */
[----:B------:R-:W-:Y:S01]  /*1d20*/  SEL R112, R112, RZ, !P0 ;  /* 0x000000ff70707207 */ /* 0x000fe20004000000 */
[----:B------:R-:W-:Y:S01]  /*1d30*/  IMAD.U32 R100, RZ, RZ, UR12 ;  /* 0x0000000cff647e24 */ /* 0x000fe2000f8e00ff */
[C---:B------:R-:W5:Y:S01]  /*1d40*/  HMMA.16816.F32 R28, R48.reuse, R44, R28 ;  /* 0x0000002c301c723c */ /* 0x040f62000000181c */
[----:B------:R-:W-:Y:S01]  /*1d50*/  IMAD.U32 R104, RZ, RZ, UR15 ;  /* 0x0000000fff687e24 */ /* 0x000fe2000f8e00ff */
[----:B------:R-:W-:Y:S01]  /*1d60*/  UIMAD UR14, UR15, -0x2800, UR19 ;  /* 0xffffd8000f0e78a4 */ /* 0x000fe2000f8e0213 */
[----:B------:R-:W-:Y:S01]  /*1d70*/  ISETP.NE.U32.AND P3, PT, R112, RZ, PT ;  /* 0x000000ff7000720c */ /* 0x000fe20003f65070 */
[----:B------:R-:W-:Y:S01]  /*1d80*/  IMAD R100, R100, -0x2800, R101 ;  /* 0xffffd80064647824 */ /* 0x000fe200078e0265 */
[----:B------:R-:W-:Y:S01]  /*1d90*/  IADD3.X R115, R74, UR7, RZ, P1, !PT ;  /* 0x000000074a737c10 */ /* 0x000fe20008ffe4ff */
[----:B------:R-:W-:Y:S01]  /*1da0*/  IMAD R104, R104, -0x5000, R105 ;  /* 0xffffb00068687824 */ /* 0x000fe200078e0269 */
[----:B------:R-:W-:Y:S01]  /*1db0*/  IADD3 R98, R93, UR21, R98 ;  /* 0x000000155d627c10 */ /* 0x000fe2000fffe062 */
[----:B------:R-:W5:Y:S01]  /*1dc0*/  HMMA.16816.F32 R32, R48, R46, R32 ;  /* 0x0000002e3020723c */ /* 0x000f620000001820 */
[----:B------:R-:W-:Y:S01]  /*1dd0*/  IMAD.U32 R106, RZ, RZ, UR15 ;  /* 0x0000000fff6a7e24 */ /* 0x000fe2000f8e00ff */
[----:B------:R-:W-:Y:S02]  /*1de0*/  UIADD3 UR12, UR20, 0x1, URZ ;  /* 0x00000001140c7890 */ /* 0x000fe4000fffe03f */
[----:B------:R-:W-:Y:S01]  /*1df0*/  @!PT LDS RZ, [RZ] ;  /* 0x00000000fffff984 */ /* 0x000fe20000000800 */
[----:B------:R-:W-:Y:S01]  /*1e00*/  @!PT LDS RZ, [RZ] ;  /* 0x00000000fffff984 */ /* 0x000fe20000000800 */
[----:B------:R-:W-:Y:S01]  /*1e10*/  @!PT LDS RZ, [RZ] ;  /* 0x00000000fffff984 */ /* 0x000fe20000000800 */
[----:B------:R3:W-:Y:S01]  /*1e20*/  LDGSTS.E.BYPASS.LTC128B.128 [R98], [R114.64], P4 ;  /* 0x0000000072627fae */ /* 0x0007e2000a101d58 */
[----:B------:R-:W-:Y:S01]  /*1e30*/  IADD3 R96, R109, -0x800, R96 ;  /* 0xfffff8006d607810 */ /* 0x000fe20007ffe060 */
[----:B------:R-:W-:Y:S01]  /*1e40*/  IMAD R106, R106, -0x5000, R107 ;  /* 0xffffb0006a6a7824 */ /* 0x000fe200078e026b */
[----:B------:R-:W-:-:S01]  /*1e50*/  SEL R111, R111, RZ, !P0 ;  /* 0x000000ff6f6f7207 */ /* 0x000fc20004000000 */
[C---:B-1---5:R5:W5:Y:S01]  /*1e60*/  HMMA.16816.F32 R4, R52.reuse, R56, R4 ;  /* 0x000000383404723c */ /* 0x062b620000001804 */
[----:B------:R-:W-:Y:S01]  /*1e70*/  IMAD.U32 R110, RZ, RZ, UR15 ;  /* 0x0000000fff6e7e24 */ /* 0x000fe2000f8e00ff */
[----:B------:R-:W-:Y:S02]  /*1e80*/  UMOV UR5, UR14 ;  /* 0x0000000e00057c82 */ /* 0x000fe40008000000 */
[----:B------:R-:W-:Y:S01]  /*1e90*/  UIADD3 UR19, UR19, 0x800, URZ ;  /* 0x0000080013137890 */ /* 0x000fe2000fffe03f */
[----:B------:R-:W-:Y:S01]  /*1ea0*/  IADD3 R112, P0, R77, UR6, RZ ;  /* 0x000000064d707c10 */ /* 0x000fe2000ff1e0ff */
[----:B------:R-:W-:Y:S01]  /*1eb0*/  IMAD.IADD R96, R93, 0x1, R96 ;  /* 0x000000015d607824 */ /* 0x000fe200078e0260 */
[----:B------:R-:W-:Y:S01]  /*1ec0*/  IADD3 R116, P1, R79, UR6, RZ ;  /* 0x000000064f747c10 */ /* 0x000fe2000ff3e0ff */
[----:B------:R-:W-:Y:S01]  /*1ed0*/  IMAD R110, R110, -0x2800, R95 ;  /* 0xffffd8006e6e7824 */ /* 0x000fe200078e025f */
[----:B------:R-:W-:Y:S01]  /*1ee0*/  IADD3.X R113, R76, UR7, RZ, P0, !PT ;  /* 0x000000074c717c10 */ /* 0x000fe200087fe4ff */
[C---:B------:R5:W5:Y:S01]  /*1ef0*/  HMMA.16816.F32 R8, R52.reuse, R58, R8 ;  /* 0x0000003a3408723c */ /* 0x040b620000001808 */
[----:B------:R-:W-:Y:S01]  /*1f00*/  UIADD3 UR18, UR18, 0x1000, URZ ;  /* 0x0000100012127890 */ /* 0x000fe2000fffe03f */
[----:B------:R-:W-:Y:S02]  /*1f10*/  IADD3 R104, R83, UR21, R104 ;  /* 0x0000001553687c10 */ /* 0x000fe4000fffe068 */
[----:B------:R3:W-:Y:S01]  /*1f20*/  LDGSTS.E.BYPASS.LTC128B.128 [R96], [R112.64], P4 ;  /* 0x0000000070607fae */ /* 0x0007e2000a101d58 */
[----:B------:R-:W-:Y:S01]  /*1f30*/  IADD3.X R117, R78, UR7, RZ, P1, !PT ;  /* 0x000000074e757c10 */ /* 0x000fe20008ffe4ff */
[----:B------:R-:W-:Y:S01]  /*1f40*/  UIADD3 UR22, UR22, -0x20, URZ ;  /* 0xffffffe016167890 */ /* 0x000fe2000fffe03f */
[----:B------:R-:W-:Y:S01]  /*1f50*/  IADD3 R122, P0, R81, UR6, RZ ;  /* 0x00000006517a7c10 */ /* 0x000fe2000ff1e0ff */
[C---:B------:R5:W5:Y:S01]  /*1f60*/  HMMA.16816.F32 R12, R52.reuse, R60, R12 ;  /* 0x0000003c340c723c */ /* 0x040b62000000180c */
[----:B------:R-:W-:Y:S01]  /*1f70*/  UIADD3 UR6, UP0, UR6, 0x40, URZ ;  /* 0x0000004006067890 */ /* 0x000fe2000ff1e03f */
[----:B------:R3:W-:Y:S01]  /*1f80*/  LDGSTS.E.BYPASS.LTC128B.128 [R96+0x400], [R116.64], P4 ;  /* 0x0040000074607fae */ /* 0x0007e2000a101d58 */
[----:B------:R-:W-:Y:S01]  /*1f90*/  ISETP.NE.U32.AND P2, PT, R111, RZ, PT ;  /* 0x000000ff6f00720c */ /* 0x000fe20003f45070 */
[----:B------:R-:W-:Y:S01]  /*1fa0*/  UMOV UR20, UR12 ;  /* 0x0000000c00147c82 */ /* 0x000fe20008000000 */
[----:B------:R-:W-:Y:S01]  /*1fb0*/  IADD3.X R123, R80, UR7, RZ, P0, !PT ;  /* 0x00000007507b7c10 */ /* 0x000fe200087fe4ff */
[----:B------:R-:W-:Y:S01]  /*1fc0*/  UIADD3.X UR7, URZ, UR7, URZ, UP0, !UPT ;  /* 0x000000073f077290 */ /* 0x000fe200087fe43f */
[C---:B------:R-:W-:Y:S01]  /*1fd0*/  IADD3 R106, R83.reuse, UR21, R106 ;  /* 0x00000015536a7c10 */ /* 0x040fe2000fffe06a */
[----:B------:R5:W5:Y:S01]  /*1fe0*/  HMMA.16816.F32 R16, R52, R62, R16 ;  /* 0x0000003e3410723c */ /* 0x000b620000001810 */
[----:B------:R-:W-:Y:S01]  /*1ff0*/  UIADD3 UR21, UR21, 0x1000, URZ ;  /* 0x0000100015157890 */ /* 0x000fe2000fffe03f */
[----:B------:R3:W-:Y:S02]  /*2000*/  LDGSTS.E.BYPASS.LTC128B.128 [R96+0x800], [R122.64], P4 ;  /* 0x008000007a607fae */ /* 0x0007e4000a101d58 */
[----:B------:R-:W-:Y:S02]  /*2010*/  IADD3 R118, P1, R88, UR8, RZ ;  /* 0x0000000858767c10 */ /* 0x000fe4000ff3e0ff */
[----:B------:R-:W-:Y:S02]  /*2020*/  IADD3 R108, R83, UR17, R108 ;  /* 0x00000011536c7c10 */ /* 0x000fe4000fffe06c */
[----:B------:R-:W0:Y:S01]  /*2030*/  LDGDEPBAR ;  /* 0x00000000000079af */ /* 0x000e220000000000 */
[----:B------:R-:W-:Y:S01]  /*2040*/  IADD3.X R119, R90, UR11, RZ, P1, !PT ;  /* 0x0000000b5a777c10 */ /* 0x000fe20008ffe4ff */
[C---:B--2---:R5:W5:Y:S02]  /*2050*/  HMMA.16816.F32 R20, R64.reuse, R56, R20 ;  /* 0x000000384014723c */ /* 0x044b640000001814 */
[----:B------:R-:W-:Y:S02]  /*2060*/  IADD3 R102, R93, UR17, R102 ;  /* 0x000000115d667c10 */ /* 0x000fe4000fffe066 */
[----:B------:R-:W-:Y:S04]  /*2070*/  IADD3 R120, P0, R91, UR8, RZ ;  /* 0x000000085b787c10 */ /* 0x000fe8000ff1e0ff */
[C---:B------:R5:W5:Y:S01]  /*2080*/  HMMA.16816.F32 R24, R64.reuse, R58, R24 ;  /* 0x0000003a4018723c */ /* 0x040b620000001818 */
[----:B------:R-:W-:Y:S01]  /*2090*/  UIADD3 UR8, UP1, UR8, UR10, URZ ;  /* 0x0000000a08087290 */ /* 0x000fe2000ff3e03f */
[----:B------:R3:W-:Y:S02]  /*20a0*/  LDGSTS.E.BYPASS.LTC128B.128 [R102], [R118.64], P3 ;  /* 0x0000000076667fae */ /* 0x0007e40009901d58 */
[----:B------:R-:W-:Y:S01]  /*20b0*/  IADD3.X R121, R92, UR11, RZ, P0, !PT ;  /* 0x0000000b5c797c10 */ /* 0x000fe200087fe4ff */
[----:B------:R-:W-:Y:S01]  /*20c0*/  UIADD3.X UR11, UR11, UR9, URZ, UP1, !UPT ;  /* 0x000000090b0b7290 */ /* 0x000fe20008ffe43f */
[----:B------:R-:W-:Y:S02]  /*20d0*/  IADD3 R100, R93, UR17, R100 ;  /* 0x000000115d647c10 */ /* 0x000fe4000fffe064 */
[----:B------:R-:W-:Y:S01]  /*20e0*/  IADD3 R110, R83, UR17, R110 ;  /* 0x00000011536e7c10 */ /* 0x000fe2000fffe06e */
[C---:B------:R5:W5:Y:S01]  /*20f0*/  HMMA.16816.F32 R28, R64.reuse, R60, R28 ;  /* 0x0000003c401c723c */ /* 0x040b62000000181c */
[----:B------:R-:W-:Y:S01]  /*2100*/  PLOP3.LUT P0, PT, PT, PT, UP2, 0x80, 0x0 ;  /* 0x000000000000781c */ /* 0x000fe20003f0f028 */
[----:B------:R3:W-:Y:S01]  /*2110*/  LDGSTS.E.BYPASS.LTC128B.128 [R100], [R120.64], P2 ;  /* 0x0000000078647fae */ /* 0x0007e20009101d58 */
[----:B------:R-:W-:Y:S05]  /*2120*/  UIADD3 UR17, UR17, 0x800, URZ ;  /* 0x0000080011117890 */ /* 0x000fea000fffe03f */
[----:B------:R-:W0:Y:S01]  /*2130*/  LDGDEPBAR ;  /* 0x00000000000079af */ /* 0x000e220000000000 */
[----:B------:R5:W5:Y:S01]  /*2140*/  HMMA.16816.F32 R32, R64, R62, R32 ;  /* 0x0000003e4020723c */ /* 0x000b620000001820 */
[----:B------:R-:W-:Y:S04]  /*2150*/  DEPBAR.LE SB0, 0x6 ;  /* 0x000081800000791a */ /* 0x000fe80000000000 */
[----:B------:R-:W-:Y:S06]  /*2160*/  BAR.SYNC.DEFER_BLOCKING 0x0 ;  /* 0x0000000000007b1d */ /* 0x000fec0000010000 */
[----:B------:R3:W1:Y:S06]  /*2170*/  LDSM.16.M88.4 R36, [R104] ;  /* 0x000000006824783b */ /* 0x00066c0000000200 */
[----:B------:R3:W1:Y:S06]  /*2180*/  LDSM.16.M88.4 R48, [R106] ;  /* 0x000000006a30783b */ /* 0x00066c0000000200 */
[----:B------:R3:W1:Y:S06]  /*2190*/  LDSM.16.MT88.4 R40, [R108] ;  /* 0x000000006c28783b */ /* 0x00066c0000004200 */
[----:B------:R3:W1:Y:S01]  /*21a0*/  LDSM.16.MT88.4 R44, [R110] ;  /* 0x000000006e2c783b */ /* 0x0006620000004200 */
[----:B------:R-:W-:-:S05]  /*21b0*/  @!P0 BRA `(.L_x_1) ;  /* 0xfffff8b000008947 */ /* 0x000fca000383ffff */
.L_x_0:
[----:B------:R-:W-:-:S04]  /*21c0*/  DEPBAR.LE SB0, 0x0 ;  /* 0x000080000000791a */ /* 0x000fc80000000000 */
[----:B-----5:R-:W-:Y:S01]  /*21d0*/  F2FP.PACK_AB R4, R5, R4 ;  /* 0x000000040504723e */ /* 0x020fe200000000ff */
[----:B------:R-:W-:Y:S01]  /*21e0*/  IMAD R86, R89, 0x28, R86 ;  /* 0x0000002859567824 */ /* 0x000fe200078e0256 */
[----:B------:R-:W-:Y:S02]  /*21f0*/  F2FP.PACK_AB R6, R7, R6 ;  /* 0x000000060706723e */ /* 0x000fe400000000ff */
[--C-:B------:R-:W-:Y:S01]  /*2200*/  SHF.R.U32.HI R5, RZ, 0x2, R82.reuse ;  /* 0x00000002ff057819 */ /* 0x100fe20000011652 */
[----:B------:R-:W-:Y:S01]  /*2210*/  IMAD.SHL.U32 R86, R86, 0x2, RZ ;  /* 0x0000000256567824 */ /* 0x000fe200078e00ff */
[--C-:B------:R-:W-:Y:S02]  /*2220*/  SHF.R.U32.HI R7, RZ, 0x1, R82.reuse ;  /* 0x00000001ff077819 */ /* 0x100fe40000011652 */
[----:B------:R-:W-:Y:S02]  /*2230*/  SHF.R.U32.HI R82, RZ, 0x3, R82 ;  /* 0x00000003ff527819 */ /* 0x000fe40000011652 */
[----:B------:R-:W-:-:S02]  /*2240*/  F2FP.PACK_AB R0, R9, R8 ;  /* 0x000000080900723e */ /* 0x000fc400000000ff */
[----:B------:R-:W-:Y:S02]  /*2250*/  SGXT.U32 R5, R5, 0x3 ;  /* 0x000000030505781a */ /* 0x000fe40000000000 */
[----:B------:R-:W-:Y:S02]  /*2260*/  LOP3.LUT R8, R7, 0x10, RZ, 0xc0, !PT ;  /* 0x0000001007087812 */ /* 0x000fe400078ec0ff */
[----:B------:R-:W-:Y:S02]  /*2270*/  LOP3.LUT R82, R82, 0x18, RZ, 0xc0, !PT ;  /* 0x0000001852527812 */ /* 0x000fe400078ec0ff */
[----:B------:R-:W-:Y:S02]  /*2280*/  LOP3.LUT R5, R8, R5, RZ, 0xfc, !PT ;  /* 0x0000000508057212 */ /* 0x000fe400078efcff */
[----:B------:R-:W-:Y:S01]  /*2290*/  F2FP.PACK_AB R16, R17, R16 ;  /* 0x000000101110723e */ /* 0x000fe200000000ff */
[----:B------:R-:W-:Y:S01]  /*22a0*/  IMAD R82, R87, 0x2, R82 ;  /* 0x0000000257527824 */ /* 0x000fe200078e0252 */
[----:B------:R-:W-:Y:S01]  /*22b0*/  F2FP.PACK_AB R2, R11, R10 ;  /* 0x0000000a0b02723e */ /* 0x000fe200000000ff */
[----:B------:R-:W-:Y:S01]  /*22c0*/  BAR.SYNC.DEFER_BLOCKING 0x0 ;  /* 0x0000000000007b1d */ /* 0x000fe20000010000 */
[----:B------:R-:W-:Y:S01]  /*22d0*/  F2FP.PACK_AB R3, R13, R12 ;  /* 0x0000000c0d03723e */ /* 0x000fe200000000ff */
[----:B------:R-:W-:Y:S01]  /*22e0*/  IMAD R5, R5, 0x28, R82 ;  /* 0x0000002805057824 */ /* 0x000fe200078e0252 */
[----:B-1----:R-:W-:-:S02]  /*22f0*/  F2FP.PACK_AB R36, R15, R14 ;  /* 0x0000000e0f24723e */ /* 0x002fc400000000ff */
[----:B------:R-:W-:Y:S01]  /*2300*/  F2FP.PACK_AB R18, R19, R18 ;  /* 0x000000121312723e */ /* 0x000fe200000000ff */
[----:B------:R-:W-:Y:S01]  /*2310*/  IMAD.SHL.U32 R17, R5, 0x2, RZ ;  /* 0x0000000205117824 */ /* 0x000fe200078e00ff */
[----:B------:R-:W-:Y:S01]  /*2320*/  F2FP.PACK_AB R20, R21, R20 ;  /* 0x000000141514723e */ /* 0x000fe200000000ff */
[----:B------:R-:W-:Y:S01]  /*2330*/  IMAD R21, R72, c[0x0][0x18c], RZ ;  /* 0x0000630048157a24 */ /* 0x000fe200078e02ff */
[----:B------:R-:W-:Y:S02]  /*2340*/  F2FP.PACK_AB R22, R23, R22 ;  /* 0x000000161716723e */ /* 0x000fe400000000ff */
[----:B------:R-:W-:Y:S02]  /*2350*/  F2FP.PACK_AB R24, R25, R24 ;  /* 0x000000181918723e */ /* 0x000fe400000000ff */
[----:B------:R-:W-:Y:S02]  /*2360*/  F2FP.PACK_AB R26, R27, R26 ;  /* 0x0000001a1b1a723e */ /* 0x000fe400000000ff */
[----:B------:R-:W-:-:S02]  /*2370*/  F2FP.PACK_AB R28, R29, R28 ;  /* 0x0000001c1d1c723e */ /* 0x000fc400000000ff */
[----:B------:R-:W-:Y:S02]  /*2380*/  F2FP.PACK_AB R30, R31, R30 ;  /* 0x0000001e1f1e723e */ /* 0x000fe400000000ff */
[----:B------:R-:W-:Y:S02]  /*2390*/  F2FP.PACK_AB R32, R33, R32 ;  /* 0x000000202120723e */ /* 0x000fe400000000ff */
[----:B------:R-:W-:Y:S02]  /*23a0*/  F2FP.PACK_AB R34, R35, R34 ;  /* 0x000000222322723e */ /* 0x000fe400000000ff */
[----:B------:R-:W-:Y:S01]  /*23b0*/  ISETP.GE.AND P2, PT, R69, c[0x0][0x17c], PT ;  /* 0x00005f0045007a0c */ /* 0x000fe20003f46270 */
[----:B------:R-:W-:Y:S03]  /*23c0*/  STS [R17], R4 ;  /* 0x0000000411007388 */ /* 0x000fe60000000800 */
[----:B------:R-:W-:Y:S01]  /*23d0*/  ISETP.LT.AND P3, PT, R73, c[0x0][0x178], !P2 ;  /* 0x00005e0049007a0c */ /* 0x000fe20005761270 */
[----:B------:R-:W-:Y:S01]  /*23e0*/  STS [R17+0x280], R6 ;  /* 0x0002800611007388 */ /* 0x000fe20000000800 */
[----:B------:R-:W-:-:S02]  /*23f0*/  ISETP.LT.AND P1, PT, R72, c[0x0][0x178], !P2 ;  /* 0x00005e0048007a0c */ /* 0x000fc40005721270 */
[----:B------:R-:W-:Y:S01]  /*2400*/  ISETP.LT.AND P0, PT, R71, c[0x0][0x178], !P2 ;  /* 0x00005e0047007a0c */ /* 0x000fe20005701270 */
[----:B------:R1:W-:Y:S01]  /*2410*/  STS [R17+0x10], R0 ;  /* 0x0000100011007388 */ /* 0x0003e20000000800 */
[----:B------:R-:W-:-:S03]  /*2420*/  ISETP.LT.AND P2, PT, R70, c[0x0][0x178], !P2 ;  /* 0x00005e0046007a0c */ /* 0x000fc60005741270 */
[----:B------:R2:W-:Y:S04]  /*2430*/  STS [R17+0x290], R2 ;  /* 0x0002900211007388 */ /* 0x0005e80000000800 */
[----:B------:R3:W-:Y:S04]  /*2440*/  STS [R17+0x20], R3 ;  /* 0x0000200311007388 */ /* 0x0007e80000000800 */
[----:B------:R-:W-:Y:S04]  /*2450*/  STS [R17+0x2a0], R36 ;  /* 0x0002a02411007388 */ /* 0x000fe80000000800 */
[----:B------:R-:W-:Y:S04]  /*2460*/  STS [R17+0x30], R16 ;  /* 0x0000301011007388 */ /* 0x000fe80000000800 */
[----:B------:R-:W-:Y:S04]  /*2470*/  STS [R17+0x2b0], R18 ;  /* 0x0002b01211007388 */ /* 0x000fe80000000800 */
[----:B------:R-:W-:Y:S01]  /*2480*/  BAR.SYNC.DEFER_BLOCKING 0x0 ;  /* 0x0000000000007b1d */ /* 0x000fe20000010000 */
[----:B-1----:R-:W-:-:S02]  /*2490*/  IMAD.MOV.U32 R0, RZ, RZ, c[0x0][0x18c] ;  /* 0x00006300ff007624 */ /* 0x002fc400078e00ff */
[----:B--2---:R-:W-:Y:S02]  /*24a0*/  IMAD.MOV.U32 R2, RZ, RZ, 0x2 ;  /* 0x00000002ff027424 */ /* 0x004fe400078e00ff */
[----:B---3--:R-:W-:-:S04]  /*24b0*/  IMAD R3, R73, c[0x0][0x18c], RZ ;  /* 0x0000630049037a24 */ /* 0x008fc800078e02ff */
[----:B------:R-:W-:Y:S01]  /*24c0*/  IMAD R19, R0, 0x20, R3 ;  /* 0x0000002000137824 */ /* 0x000fe200078e0203 */
[----:B------:R-:W1:Y:S04]  /*24d0*/  LDS.128 R12, [R86] ;  /* 0x00000000560c7984 */ /* 0x000e680000000c00 */
[----:B------:R-:W2:Y:S04]  /*24e0*/  LDS.128 R8, [R86+0x500] ;  /* 0x0005000056087984 */ /* 0x000ea80000000c00 */
[----:B------:R-:W-:Y:S06]  /*24f0*/  BAR.SYNC.DEFER_BLOCKING 0x0 ;  /* 0x0000000000007b1d */ /* 0x000fec0000010000 */
[----:B------:R-:W-:Y:S04]  /*2500*/  STS [R17], R20 ;  /* 0x0000001411007388 */ /* 0x000fe80000000800 */
[----:B------:R3:W-:Y:S04]  /*2510*/  STS [R17+0x280], R22 ;  /* 0x0002801611007388 */ /* 0x0007e80000000800 */
[----:B------:R-:W-:Y:S04]  /*2520*/  STS [R17+0x10], R24 ;  /* 0x0000101811007388 */ /* 0x000fe80000000800 */
[----:B------:R-:W-:Y:S04]  /*2530*/  STS [R17+0x290], R26 ;  /* 0x0002901a11007388 */ /* 0x000fe80000000800 */
[----:B------:R-:W-:Y:S04]  /*2540*/  STS [R17+0x20], R28 ;  /* 0x0000201c11007388 */ /* 0x000fe80000000800 */
[----:B------:R-:W-:Y:S04]  /*2550*/  STS [R17+0x2a0], R30 ;  /* 0x0002a01e11007388 */ /* 0x000fe80000000800 */
[----:B------:R-:W-:Y:S04]  /*2560*/  STS [R17+0x30], R32 ;  /* 0x0000302011007388 */ /* 0x000fe80000000800 */
[----:B------:R1:W-:Y:S01]  /*2570*/  STS [R17+0x2b0], R34 ;  /* 0x0002b02211007388 */ /* 0x0003e20000000800 */
[----:B---3--:R-:W-:-:S03]  /*2580*/  IMAD.WIDE R22, R21, R2, c[0x0][0x170] ;  /* 0x00005c0015167625 */ /* 0x008fc600078e0202 */
[----:B------:R-:W-:Y:S01]  /*2590*/  BAR.SYNC.DEFER_BLOCKING 0x0 ;  /* 0x0000000000007b1d */ /* 0x000fe20000010000 */
[----:B------:R-:W-:-:S04]  /*25a0*/  IMAD.WIDE R20, R19, R2, c[0x0][0x170] ;  /* 0x00005c0013147625 */ /* 0x000fc800078e0202 */
[----:B------:R-:W-:Y:S02]  /*25b0*/  IMAD R19, R0, 0x10, R19 ;  /* 0x0000001000137824 */ /* 0x000fe400078e0213 */
[----:B------:R-:W-:-:S04]  /*25c0*/  IMAD.WIDE R22, R69, 0x2, R22 ;  /* 0x0000000245167825 */ /* 0x000fc800078e0216 */
[----:B------:R-:W-:-:S04]  /*25d0*/  IMAD.WIDE R20, R69, 0x2, R20 ;  /* 0x0000000245147825 */ /* 0x000fc800078e0214 */
[-C--:B-1----:R-:W-:Y:S01]  /*25e0*/  IMAD.WIDE R16, R3, R2.reuse, c[0x0][0x170] ;  /* 0x00005c0003107625 */ /* 0x082fe200078e0202 */
[----:B------:R-:W1:Y:S03]  /*25f0*/  LDS.128 R4, [R86] ;  /* 0x0000000056047984 */ /* 0x000e660000000c00 */
[----:B------:R-:W-:-:S04]  /*2600*/  IMAD.WIDE R2, R19, R2, c[0x0][0x170] ;  /* 0x00005c0013027625 */ /* 0x000fc800078e0202 */
[----:B------:R-:W-:-:S04]  /*2610*/  IMAD.WIDE R16, R69, 0x2, R16 ;  /* 0x0000000245107825 */ /* 0x000fc800078e0210 */
[----:B------:R-:W-:Y:S01]  /*2620*/  IMAD.WIDE R2, R69, 0x2, R2 ;  /* 0x0000000245027825 */ /* 0x000fe200078e0202 */
[----:B------:R3:W-:Y:S04]  /*2630*/  @P3 STG.E.128 [R16.64], R12 ;  /* 0x0000000c10003986 */ /* 0x0007e8000c101d18 */
[----:B--2---:R3:W-:Y:S04]  /*2640*/  @P1 STG.E.128 [R22.64], R8 ;  /* 0x0000000816001986 */ /* 0x0047e8000c101d18 */
[----:B-1----:R3:W-:Y:S01]  /*2650*/  @P0 STG.E.128 [R20.64], R4 ;  /* 0x0000000414000986 */ /* 0x0027e2000c101d18 */
[----:B------:R-:W-:Y:S05]  /*2660*/  @!P2 EXIT ;  /* 0x000000000000a94d */ /* 0x000fea0003800000 */
[----:B---3--:R-:W1:Y:S04]  /*2670*/  LDS.128 R4, [R86+0x500] ;  /* 0x0005000056047984 */ /* 0x008e680000000c00 */
[----:B-1----:R-:W-:Y:S01]  /*2680*/  STG.E.128 [R2.64], R4 ;  /* 0x0000000402007986 */ /* 0x002fe2000c101d18 */
[----:B------:R-:W-:Y:S05]  /*2690*/  EXIT ;  /* 0x000000000000794d */ /* 0x000fea0003800000 */
.L_x_2:
[----:B------:R-:W-:-:S00]  /*26a0*/  BRA `(.L_x_2) ;  /* 0xfffffff000007947 */ /* 0x000fc0000383ffff */
[----:B------:R-:W-:-:S00]  /*26b0*/  NOP ;  /* 0x0000000000007918 */ /* 0x000fc00000000000 */
        /* <DEDUP_REMOVED lines=12> */
.L_x_3:


//--------------------- .nv.shared.matmul_kernel_0d1d2d3d4d5d6d7c8d9c10d11c --------------------------
	.section	.nv.shared.matmul_kernel_0d1d2d3d4d5d6d7c8d9c10d11c,"aw",@nobits
	.align	16
